//
// Generated by NVIDIA NVVM Compiler
//
// Compiler Build ID: CL-36424714
// Cuda compilation tools, release 13.0, V13.0.88
// Based on NVVM 20.0.0
//

.version 9.0
.target sm_100
.address_size 64

	// .globl	cuda_update_image

.visible .entry cuda_update_image(
	.param .u16 cuda_update_image_param_0,
	.param .u16 cuda_update_image_param_1,
	.param .f32 cuda_update_image_param_2,
	.param .f32 cuda_update_image_param_3,
	.param .u64 .ptr .align 1 cuda_update_image_param_4,
	.param .u64 .ptr .align 1 cuda_update_image_param_5,
	.param .u64 .ptr .align 1 cuda_update_image_param_6,
	.param .u64 .ptr .align 1 cuda_update_image_param_7,
	.param .u64 .ptr .align 1 cuda_update_image_param_8,
	.param .f32 cuda_update_image_param_9,
	.param .u64 .ptr .align 1 cuda_update_image_param_10,
	.param .u32 cuda_update_image_param_11,
	.param .u32 cuda_update_image_param_12,
	.param .u32 cuda_update_image_param_13,
	.param .u32 cuda_update_image_param_14,
	.param .u32 cuda_update_image_param_15,
	.param .u32 cuda_update_image_param_16,
	.param .u32 cuda_update_image_param_17,
	.param .u64 .ptr .align 1 cuda_update_image_param_18,
	.param .u64 .ptr .align 1 cuda_update_image_param_19,
	.param .f32 cuda_update_image_param_20
)
{
	.reg .pred 	%p<78>;
	.reg .b16 	%rs<162>;
	.reg .b32 	%r<101>;
	.reg .b32 	%f<109>;
	.reg .b64 	%rd<54>;

	ld.param.u16 	%rs47, [cuda_update_image_param_0];
	ld.param.u16 	%r3, [cuda_update_image_param_1];
	ld.param.f32 	%f13, [cuda_update_image_param_2];
	ld.param.f32 	%f14, [cuda_update_image_param_3];
	ld.param.u64 	%rd12, [cuda_update_image_param_6];
	ld.param.u64 	%rd13, [cuda_update_image_param_7];
	ld.param.f32 	%f15, [cuda_update_image_param_9];
	ld.param.u64 	%rd14, [cuda_update_image_param_10];
	ld.param.u32 	%r5, [cuda_update_image_param_11];
	ld.param.u32 	%r6, [cuda_update_image_param_12];
	ld.param.u32 	%r7, [cuda_update_image_param_13];
	ld.param.u32 	%r8, [cuda_update_image_param_14];
	ld.param.u32 	%r9, [cuda_update_image_param_15];
	ld.param.u32 	%r10, [cuda_update_image_param_16];
	ld.param.u32 	%r11, [cuda_update_image_param_17];
	ld.param.u64 	%rd10, [cuda_update_image_param_18];
	ld.param.f32 	%f16, [cuda_update_image_param_20];
	cvta.to.global.u64 	%rd1, %rd13;
	cvta.to.global.u64 	%rd2, %rd12;
	cvta.to.global.u64 	%rd3, %rd14;
	mov.u32 	%r12, %ctaid.x;
	mov.u32 	%r13, %ntid.x;
	mov.u32 	%r14, %tid.x;
	mad.lo.s32 	%r1, %r12, %r13, %r14;
	mov.u32 	%r15, %ctaid.y;
	mov.u32 	%r16, %ntid.y;
	mov.u32 	%r17, %tid.y;
	mad.lo.s32 	%r18, %r15, %r16, %r17;
	setp.le.s32 	%p1, %r3, %r1;
	setp.eq.s32 	%p2, %r18, 0;
	or.pred  	%p3, %p1, %p2;
	@%p3 bra 	$L__BB0_99;
	mad.lo.s32 	%r4, %r1, %r3, %r18;
	setp.eq.s32 	%p4, %r5, 2;
	@%p4 bra 	$L__BB0_29;
	setp.ne.s32 	%p5, %r5, 1;
	@%p5 bra 	$L__BB0_55;
	setp.eq.s32 	%p26, %r11, 0;
	@%p26 bra 	$L__BB0_16;
	ld.global.u8 	%rs76, [%rd3+3];
	setp.eq.s16 	%p27, %rs76, 0;
	mov.f32 	%f108, 0f00000000;
	mov.b16 	%rs161, 0;
	mov.u16 	%rs159, %rs161;
	mov.u16 	%rs160, %rs161;
	@%p27 bra 	$L__BB0_98;
	cvt.rn.f32.s32 	%f55, %r1;
	mul.f32 	%f56, %f14, %f55;
	cvt.rzi.s32.f32 	%r53, %f56;
	add.s32 	%r54, %r8, %r53;
	add.s32 	%r55, %r9, 2;
	rem.s32 	%r56, %r54, %r55;
	sub.s32 	%r57, %r3, %r6;
	cvt.rn.f32.s32 	%f57, %r57;
	mul.f32 	%f58, %f13, %f57;
	cvt.rzi.s32.f32 	%r58, %f58;
	cvt.rn.f32.u32 	%f59, %r18;
	mul.f32 	%f60, %f13, %f59;
	cvt.rzi.s32.f32 	%r59, %f60;
	cvt.u32.u16 	%r60, %rs47;
	mad.lo.s32 	%r61, %r59, %r60, %r58;
	mad.lo.s32 	%r62, %r56, %r7, %r61;
	mul.wide.s32 	%rd19, %r62, 4;
	add.s64 	%rd20, %rd2, %rd19;
	ld.global.f32 	%f108, [%rd20];
	div.rn.f32 	%f61, %f108, %f15;
	setp.gt.f32 	%p28, %f61, 0f3F800000;
	selp.f32 	%f62, 0f3F800000, %f61, %p28;
	mul.f32 	%f2, %f62, 0f437F0000;
	cvt.rzi.u32.f32 	%r63, %f2;
	cvt.u16.u32 	%rs159, %r63;
	setp.eq.s32 	%p29, %r10, 0;
	@%p29 bra 	$L__BB0_98;
	setp.eq.f32 	%p30, %f2, 0f00000000;
	mov.u16 	%rs159, %rs161;
	mov.u16 	%rs160, %rs161;
	@%p30 bra 	$L__BB0_98;
	setp.geu.f32 	%p31, %f2, 0f42000000;
	@%p31 bra 	$L__BB0_9;
	mul.f32 	%f72, %f2, 0f41000000;
	cvt.rzi.u32.f32 	%r68, %f72;
	cvt.u16.u32 	%rs2, %r68;
	mov.u16 	%rs159, %rs161;
	mov.u16 	%rs160, %rs161;
	mov.u16 	%rs161, %rs2;
	bra.uni 	$L__BB0_98;
$L__BB0_9:
	setp.geu.f32 	%p32, %f2, 0f42800000;
	@%p32 bra 	$L__BB0_11;
	mul.f32 	%f71, %f2, 0f40800000;
	cvt.rzi.u32.f32 	%r67, %f71;
	cvt.u16.u32 	%rs160, %r67;
	mov.b16 	%rs86, 255;
	mov.u16 	%rs159, %rs161;
	mov.u16 	%rs161, %rs86;
	bra.uni 	$L__BB0_98;
$L__BB0_11:
	setp.geu.f32 	%p33, %f2, 0f43000000;
	@%p33 bra 	$L__BB0_13;
	mov.f32 	%f68, 0f42800000;
	sub.f32 	%f69, %f68, %f2;
	fma.rn.f32 	%f70, %f69, 0f40800000, 0f437F0000;
	cvt.rzi.u32.f32 	%r66, %f70;
	cvt.u16.u32 	%rs4, %r66;
	mov.b16 	%rs160, 255;
	mov.u16 	%rs159, %rs161;
	mov.u16 	%rs161, %rs4;
	bra.uni 	$L__BB0_98;
$L__BB0_13:
	setp.geu.f32 	%p34, %f2, 0f43400000;
	@%p34 bra 	$L__BB0_15;
	add.f32 	%f66, %f2, 0fC3000000;
	mul.f32 	%f67, %f66, 0f40800000;
	cvt.rzi.u32.f32 	%r65, %f67;
	cvt.u16.u32 	%rs159, %r65;
	mov.b16 	%rs160, 255;
	bra.uni 	$L__BB0_98;
$L__BB0_15:
	mov.f32 	%f63, 0f43400000;
	sub.f32 	%f64, %f63, %f2;
	fma.rn.f32 	%f65, %f64, 0f40800000, 0f437F0000;
	cvt.rzi.u32.f32 	%r64, %f65;
	cvt.u16.u32 	%rs160, %r64;
	mov.b16 	%rs159, 255;
	bra.uni 	$L__BB0_98;
$L__BB0_16:
	setp.lt.s32 	%p35, %r1, %r6;
	max.s32 	%r69, %r9, 1;
	add.s32 	%r70, %r69, %r6;
	setp.ge.s32 	%p36, %r1, %r70;
	mov.f32 	%f108, 0f00000000;
	mov.b16 	%rs161, 0;
	or.pred  	%p37, %p35, %p36;
	mov.u16 	%rs159, %rs161;
	mov.u16 	%rs160, %rs161;
	@%p37 bra 	$L__BB0_98;
	ld.global.u8 	%rs90, [%rd3+3];
	setp.eq.s16 	%p38, %rs90, 0;
	@%p38 bra 	$L__BB0_98;
	sub.s32 	%r71, %r1, %r6;
	add.s32 	%r72, %r71, %r8;
	add.s32 	%r73, %r9, 2;
	rem.s32 	%r74, %r72, %r73;
	sub.s32 	%r75, %r3, %r6;
	cvt.rn.f32.s32 	%f75, %r75;
	mul.f32 	%f76, %f13, %f75;
	cvt.rzi.s32.f32 	%r76, %f76;
	cvt.rn.f32.u32 	%f77, %r18;
	mul.f32 	%f78, %f13, %f77;
	cvt.rzi.s32.f32 	%r77, %f78;
	cvt.u32.u16 	%r78, %rs47;
	mad.lo.s32 	%r79, %r77, %r78, %r76;
	mad.lo.s32 	%r80, %r74, %r7, %r79;
	mul.wide.s32 	%rd21, %r80, 4;
	add.s64 	%rd22, %rd2, %rd21;
	ld.global.f32 	%f108, [%rd22];
	div.rn.f32 	%f79, %f108, %f15;
	setp.gt.f32 	%p39, %f79, 0f3F800000;
	selp.f32 	%f80, 0f3F800000, %f79, %p39;
	mul.f32 	%f4, %f80, 0f437F0000;
	cvt.rzi.u32.f32 	%r81, %f4;
	cvt.u16.u32 	%rs159, %r81;
	setp.eq.s32 	%p40, %r10, 0;
	mov.u16 	%rs160, %rs161;
	@%p40 bra 	$L__BB0_98;
	setp.eq.f32 	%p41, %f4, 0f00000000;
	mov.u16 	%rs159, %rs161;
	mov.u16 	%rs160, %rs161;
	@%p41 bra 	$L__BB0_98;
	setp.geu.f32 	%p42, %f4, 0f42000000;
	@%p42 bra 	$L__BB0_22;
	mul.f32 	%f90, %f4, 0f41000000;
	cvt.rzi.u32.f32 	%r86, %f90;
	cvt.u16.u32 	%rs8, %r86;
	mov.u16 	%rs159, %rs161;
	mov.u16 	%rs160, %rs161;
	mov.u16 	%rs161, %rs8;
	bra.uni 	$L__BB0_98;
$L__BB0_22:
	setp.geu.f32 	%p43, %f4, 0f42800000;
	@%p43 bra 	$L__BB0_24;
	mul.f32 	%f89, %f4, 0f40800000;
	cvt.rzi.u32.f32 	%r85, %f89;
	cvt.u16.u32 	%rs160, %r85;
	mov.b16 	%rs100, 255;
	mov.u16 	%rs159, %rs161;
	mov.u16 	%rs161, %rs100;
	bra.uni 	$L__BB0_98;
$L__BB0_24:
	setp.geu.f32 	%p44, %f4, 0f43000000;
	@%p44 bra 	$L__BB0_26;
	mov.f32 	%f86, 0f42800000;
	sub.f32 	%f87, %f86, %f4;
	fma.rn.f32 	%f88, %f87, 0f40800000, 0f437F0000;
	cvt.rzi.u32.f32 	%r84, %f88;
	cvt.u16.u32 	%rs10, %r84;
	mov.b16 	%rs160, 255;
	mov.u16 	%rs159, %rs161;
	mov.u16 	%rs161, %rs10;
	bra.uni 	$L__BB0_98;
$L__BB0_26:
	setp.geu.f32 	%p45, %f4, 0f43400000;
	@%p45 bra 	$L__BB0_28;
	add.f32 	%f84, %f4, 0fC3000000;
	mul.f32 	%f85, %f84, 0f40800000;
	cvt.rzi.u32.f32 	%r83, %f85;
	cvt.u16.u32 	%rs159, %r83;
	mov.b16 	%rs160, 255;
	bra.uni 	$L__BB0_98;
$L__BB0_28:
	mov.f32 	%f81, 0f43400000;
	sub.f32 	%f82, %f81, %f4;
	fma.rn.f32 	%f83, %f82, 0f40800000, 0f437F0000;
	cvt.rzi.u32.f32 	%r82, %f83;
	cvt.u16.u32 	%rs160, %r82;
	mov.b16 	%rs159, 255;
	bra.uni 	$L__BB0_98;
$L__BB0_29:
	setp.eq.s32 	%p6, %r11, 0;
	@%p6 bra 	$L__BB0_42;
	ld.global.u8 	%rs49, [%rd3+3];
	setp.eq.s16 	%p7, %rs49, 0;
	mov.f32 	%f108, 0f00000000;
	mov.b16 	%rs161, 0;
	mov.u16 	%rs159, %rs161;
	mov.u16 	%rs160, %rs161;
	@%p7 bra 	$L__BB0_98;
	cvt.rn.f32.u32 	%f18, %r18;
	mul.f32 	%f19, %f14, %f18;
	cvt.rzi.s32.f32 	%r19, %f19;
	add.s32 	%r20, %r8, %r19;
	add.s32 	%r21, %r9, 2;
	rem.s32 	%r22, %r20, %r21;
	sub.s32 	%r23, %r3, %r1;
	cvt.rn.f32.s32 	%f20, %r23;
	mul.f32 	%f21, %f13, %f20;
	cvt.rzi.s32.f32 	%r24, %f21;
	cvt.rn.f32.s32 	%f22, %r6;
	mul.f32 	%f23, %f13, %f22;
	cvt.rzi.s32.f32 	%r25, %f23;
	cvt.u32.u16 	%r26, %rs47;
	mad.lo.s32 	%r27, %r25, %r26, %r24;
	mad.lo.s32 	%r28, %r22, %r7, %r27;
	mul.wide.s32 	%rd15, %r28, 4;
	add.s64 	%rd16, %rd2, %rd15;
	ld.global.f32 	%f108, [%rd16];
	div.rn.f32 	%f24, %f108, %f15;
	setp.gt.f32 	%p8, %f24, 0f3F800000;
	selp.f32 	%f25, 0f3F800000, %f24, %p8;
	mul.f32 	%f6, %f25, 0f437F0000;
	cvt.rzi.u32.f32 	%r29, %f6;
	cvt.u16.u32 	%rs159, %r29;
	setp.eq.s32 	%p9, %r10, 0;
	@%p9 bra 	$L__BB0_98;
	setp.eq.f32 	%p10, %f6, 0f00000000;
	mov.u16 	%rs159, %rs161;
	mov.u16 	%rs160, %rs161;
	@%p10 bra 	$L__BB0_98;
	setp.geu.f32 	%p11, %f6, 0f42000000;
	@%p11 bra 	$L__BB0_35;
	mul.f32 	%f35, %f6, 0f41000000;
	cvt.rzi.u32.f32 	%r34, %f35;
	cvt.u16.u32 	%rs14, %r34;
	mov.u16 	%rs159, %rs161;
	mov.u16 	%rs160, %rs161;
	mov.u16 	%rs161, %rs14;
	bra.uni 	$L__BB0_98;
$L__BB0_35:
	setp.geu.f32 	%p12, %f6, 0f42800000;
	@%p12 bra 	$L__BB0_37;
	mul.f32 	%f34, %f6, 0f40800000;
	cvt.rzi.u32.f32 	%r33, %f34;
	cvt.u16.u32 	%rs160, %r33;
	mov.b16 	%rs59, 255;
	mov.u16 	%rs159, %rs161;
	mov.u16 	%rs161, %rs59;
	bra.uni 	$L__BB0_98;
$L__BB0_37:
	setp.geu.f32 	%p13, %f6, 0f43000000;
	@%p13 bra 	$L__BB0_39;
	mov.f32 	%f31, 0f42800000;
	sub.f32 	%f32, %f31, %f6;
	fma.rn.f32 	%f33, %f32, 0f40800000, 0f437F0000;
	cvt.rzi.u32.f32 	%r32, %f33;
	cvt.u16.u32 	%rs16, %r32;
	mov.b16 	%rs160, 255;
	mov.u16 	%rs159, %rs161;
	mov.u16 	%rs161, %rs16;
	bra.uni 	$L__BB0_98;
$L__BB0_39:
	setp.geu.f32 	%p14, %f6, 0f43400000;
	@%p14 bra 	$L__BB0_41;
	add.f32 	%f29, %f6, 0fC3000000;
	mul.f32 	%f30, %f29, 0f40800000;
	cvt.rzi.u32.f32 	%r31, %f30;
	cvt.u16.u32 	%rs159, %r31;
	mov.b16 	%rs160, 255;
	bra.uni 	$L__BB0_98;
$L__BB0_41:
	mov.f32 	%f26, 0f43400000;
	sub.f32 	%f27, %f26, %f6;
	fma.rn.f32 	%f28, %f27, 0f40800000, 0f437F0000;
	cvt.rzi.u32.f32 	%r30, %f28;
	cvt.u16.u32 	%rs160, %r30;
	mov.b16 	%rs159, 255;
	bra.uni 	$L__BB0_98;
$L__BB0_42:
	setp.lt.s32 	%p15, %r18, %r6;
	max.s32 	%r35, %r9, 1;
	add.s32 	%r36, %r35, %r6;
	setp.ge.s32 	%p16, %r18, %r36;
	mov.f32 	%f108, 0f00000000;
	mov.b16 	%rs161, 0;
	or.pred  	%p17, %p15, %p16;
	mov.u16 	%rs159, %rs161;
	mov.u16 	%rs160, %rs161;
	@%p17 bra 	$L__BB0_98;
	ld.global.u8 	%rs63, [%rd3+3];
	setp.eq.s16 	%p18, %rs63, 0;
	@%p18 bra 	$L__BB0_98;
	sub.s32 	%r37, %r18, %r6;
	add.s32 	%r38, %r37, %r8;
	add.s32 	%r39, %r9, 2;
	rem.s32 	%r40, %r38, %r39;
	sub.s32 	%r41, %r3, %r1;
	cvt.rn.f32.s32 	%f38, %r41;
	mul.f32 	%f39, %f13, %f38;
	cvt.rzi.s32.f32 	%r42, %f39;
	cvt.rn.f32.s32 	%f40, %r6;
	mul.f32 	%f41, %f13, %f40;
	cvt.rzi.s32.f32 	%r43, %f41;
	cvt.u32.u16 	%r44, %rs47;
	mad.lo.s32 	%r45, %r43, %r44, %r42;
	mad.lo.s32 	%r46, %r40, %r7, %r45;
	mul.wide.s32 	%rd17, %r46, 4;
	add.s64 	%rd18, %rd2, %rd17;
	ld.global.f32 	%f108, [%rd18];
	div.rn.f32 	%f42, %f108, %f15;
	setp.gt.f32 	%p19, %f42, 0f3F800000;
	selp.f32 	%f43, 0f3F800000, %f42, %p19;
	mul.f32 	%f8, %f43, 0f437F0000;
	cvt.rzi.u32.f32 	%r47, %f8;
	cvt.u16.u32 	%rs159, %r47;
	setp.eq.s32 	%p20, %r10, 0;
	mov.u16 	%rs160, %rs161;
	@%p20 bra 	$L__BB0_98;
	setp.eq.f32 	%p21, %f8, 0f00000000;
	mov.u16 	%rs159, %rs161;
	mov.u16 	%rs160, %rs161;
	@%p21 bra 	$L__BB0_98;
	setp.geu.f32 	%p22, %f8, 0f42000000;
	@%p22 bra 	$L__BB0_48;
	mul.f32 	%f53, %f8, 0f41000000;
	cvt.rzi.u32.f32 	%r52, %f53;
	cvt.u16.u32 	%rs20, %r52;
	mov.u16 	%rs159, %rs161;
	mov.u16 	%rs160, %rs161;
	mov.u16 	%rs161, %rs20;
	bra.uni 	$L__BB0_98;
$L__BB0_48:
	setp.geu.f32 	%p23, %f8, 0f42800000;
	@%p23 bra 	$L__BB0_50;
	mul.f32 	%f52, %f8, 0f40800000;
	cvt.rzi.u32.f32 	%r51, %f52;
	cvt.u16.u32 	%rs160, %r51;
	mov.b16 	%rs73, 255;
	mov.u16 	%rs159, %rs161;
	mov.u16 	%rs161, %rs73;
	bra.uni 	$L__BB0_98;
$L__BB0_50:
	setp.geu.f32 	%p24, %f8, 0f43000000;
	@%p24 bra 	$L__BB0_52;
	mov.f32 	%f49, 0f42800000;
	sub.f32 	%f50, %f49, %f8;
	fma.rn.f32 	%f51, %f50, 0f40800000, 0f437F0000;
	cvt.rzi.u32.f32 	%r50, %f51;
	cvt.u16.u32 	%rs22, %r50;
	mov.b16 	%rs160, 255;
	mov.u16 	%rs159, %rs161;
	mov.u16 	%rs161, %rs22;
	bra.uni 	$L__BB0_98;
$L__BB0_52:
	setp.geu.f32 	%p25, %f8, 0f43400000;
	@%p25 bra 	$L__BB0_54;
	add.f32 	%f47, %f8, 0fC3000000;
	mul.f32 	%f48, %f47, 0f40800000;
	cvt.rzi.u32.f32 	%r49, %f48;
	cvt.u16.u32 	%rs159, %r49;
	mov.b16 	%rs160, 255;
	bra.uni 	$L__BB0_98;
$L__BB0_54:
	mov.f32 	%f44, 0f43400000;
	sub.f32 	%f45, %f44, %f8;
	fma.rn.f32 	%f46, %f45, 0f40800000, 0f437F0000;
	cvt.rzi.u32.f32 	%r48, %f46;
	cvt.u16.u32 	%rs160, %r48;
	mov.b16 	%rs159, 255;
	bra.uni 	$L__BB0_98;
$L__BB0_55:
	ld.param.u64 	%rd53, [cuda_update_image_param_19];
	sub.s32 	%r87, %r3, %r1;
	cvt.rn.f32.s32 	%f91, %r87;
	mul.f32 	%f92, %f13, %f91;
	cvt.rzi.s32.f32 	%r88, %f92;
	cvt.rn.f32.u32 	%f93, %r18;
	mul.f32 	%f94, %f13, %f93;
	cvt.rzi.s32.f32 	%r89, %f94;
	cvt.u32.u16 	%r90, %rs47;
	mad.lo.s32 	%r91, %r89, %r90, %r88;
	mad.lo.s32 	%r92, %r7, %r6, %r91;
	mul.wide.s32 	%rd23, %r92, 4;
	add.s64 	%rd24, %rd2, %rd23;
	ld.global.f32 	%f108, [%rd24];
	div.rn.f32 	%f95, %f108, %f15;
	setp.gt.f32 	%p46, %f95, 0f3F800000;
	selp.f32 	%f10, 0f3F800000, %f95, %p46;
	ld.global.u8 	%rs103, [%rd3];
	setp.eq.s16 	%p47, %rs103, 0;
	cvta.to.global.u64 	%rd25, %rd53;
	mul.wide.s32 	%rd26, %r4, 4;
	add.s64 	%rd4, %rd25, %rd26;
	cvt.s64.s32 	%rd27, %r91;
	add.s64 	%rd5, %rd1, %rd27;
	cvta.to.global.u64 	%rd28, %rd10;
	add.s64 	%rd6, %rd28, %rd26;
	mov.b16 	%rs157, 0;
	@%p47 bra 	$L__BB0_64;
	ld.global.u8 	%rs105, [%rd3+4];
	setp.eq.s16 	%p48, %rs105, 0;
	mov.b16 	%rs157, 0;
	@%p48 bra 	$L__BB0_60;
	ld.global.u8 	%rs106, [%rd5];
	setp.eq.s16 	%p49, %rs106, 1;
	@%p49 bra 	$L__BB0_59;
	ld.global.u32 	%rd29, [%rd6];
	add.s64 	%rd30, %rd1, %rd29;
	ld.global.u8 	%rs108, [%rd30];
	setp.ne.s16 	%p50, %rs108, 1;
	@%p50 bra 	$L__BB0_60;
$L__BB0_59:
	mov.b16 	%rs157, 230;
$L__BB0_60:
	ld.global.u8 	%rs110, [%rd3+5];
	setp.eq.s16 	%p51, %rs110, 0;
	@%p51 bra 	$L__BB0_64;
	ld.global.u8 	%rs111, [%rd5];
	setp.eq.s16 	%p52, %rs111, 5;
	@%p52 bra 	$L__BB0_63;
	ld.global.u32 	%rd31, [%rd4];
	add.s64 	%rd32, %rd1, %rd31;
	ld.global.u8 	%rs112, [%rd32];
	setp.ne.s16 	%p53, %rs112, 5;
	@%p53 bra 	$L__BB0_64;
$L__BB0_63:
	mov.b16 	%rs157, 230;
$L__BB0_64:
	ld.global.u8 	%rs115, [%rd3+1];
	setp.eq.s16 	%p54, %rs115, 0;
	mov.b16 	%rs158, 0;
	@%p54 bra 	$L__BB0_73;
	ld.global.u8 	%rs117, [%rd3+4];
	setp.eq.s16 	%p55, %rs117, 0;
	mov.b16 	%rs158, 0;
	@%p55 bra 	$L__BB0_69;
	ld.global.u8 	%rs118, [%rd5];
	setp.eq.s16 	%p56, %rs118, 0;
	@%p56 bra 	$L__BB0_68;
	ld.global.u32 	%rd33, [%rd6];
	add.s64 	%rd34, %rd1, %rd33;
	ld.global.u8 	%rs120, [%rd34];
	setp.ne.s16 	%p57, %rs120, 0;
	@%p57 bra 	$L__BB0_69;
$L__BB0_68:
	mov.b16 	%rs158, 255;
$L__BB0_69:
	ld.global.u8 	%rs122, [%rd3+5];
	setp.eq.s16 	%p58, %rs122, 0;
	@%p58 bra 	$L__BB0_73;
	ld.global.u8 	%rs123, [%rd5];
	setp.eq.s16 	%p59, %rs123, 4;
	@%p59 bra 	$L__BB0_72;
	ld.global.u32 	%rd35, [%rd4];
	add.s64 	%rd36, %rd1, %rd35;
	ld.global.u8 	%rs124, [%rd36];
	setp.ne.s16 	%p60, %rs124, 4;
	@%p60 bra 	$L__BB0_73;
$L__BB0_72:
	mov.b16 	%rs158, 255;
$L__BB0_73:
	ld.global.u8 	%rs126, [%rd3+2];
	setp.eq.s16 	%p61, %rs126, 0;
	@%p61 bra 	$L__BB0_82;
	ld.global.u8 	%rs127, [%rd3+4];
	setp.eq.s16 	%p62, %rs127, 0;
	@%p62 bra 	$L__BB0_78;
	ld.global.u8 	%rs128, [%rd5];
	setp.eq.s16 	%p63, %rs128, 2;
	@%p63 bra 	$L__BB0_77;
	ld.global.u32 	%rd37, [%rd6];
	add.s64 	%rd38, %rd1, %rd37;
	ld.global.u8 	%rs129, [%rd38];
	setp.ne.s16 	%p64, %rs129, 2;
	@%p64 bra 	$L__BB0_78;
$L__BB0_77:
	mov.b16 	%rs157, 127;
$L__BB0_78:
	ld.global.u8 	%rs131, [%rd3+5];
	setp.eq.s16 	%p65, %rs131, 0;
	@%p65 bra 	$L__BB0_82;
	ld.global.u8 	%rs132, [%rd5];
	setp.eq.s16 	%p66, %rs132, 6;
	@%p66 bra 	$L__BB0_81;
	ld.global.u32 	%rd39, [%rd4];
	add.s64 	%rd40, %rd1, %rd39;
	ld.global.u8 	%rs133, [%rd40];
	setp.ne.s16 	%p67, %rs133, 6;
	@%p67 bra 	$L__BB0_82;
$L__BB0_81:
	mov.b16 	%rs157, 127;
$L__BB0_82:
	ld.global.u8 	%rs136, [%rd3+3];
	setp.eq.s16 	%p68, %rs136, 0;
	mov.b16 	%rs156, 0;
	@%p68 bra 	$L__BB0_97;
	ld.global.u8 	%rs137, [%rd3+4];
	setp.ne.s16 	%p69, %rs137, 0;
	@%p69 bra 	$L__BB0_96;
	ld.global.u8 	%rs138, [%rd3+5];
	setp.ne.s16 	%p70, %rs138, 0;
	@%p70 bra 	$L__BB0_96;
	mul.f32 	%f11, %f10, 0f437F0000;
	cvt.rzi.u32.f32 	%r94, %f11;
	cvt.u16.u32 	%rs156, %r94;
	setp.eq.s32 	%p71, %r10, 0;
	@%p71 bra 	$L__BB0_97;
	setp.eq.f32 	%p72, %f11, 0f00000000;
	mov.b16 	%rs158, 0;
	mov.u16 	%rs156, %rs158;
	mov.u16 	%rs157, %rs158;
	@%p72 bra 	$L__BB0_97;
	setp.geu.f32 	%p73, %f11, 0f42000000;
	@%p73 bra 	$L__BB0_89;
	mul.f32 	%f106, %f11, 0f41000000;
	cvt.rzi.u32.f32 	%r99, %f106;
	cvt.u16.u32 	%rs32, %r99;
	mov.u16 	%rs156, %rs158;
	mov.u16 	%rs157, %rs158;
	mov.u16 	%rs158, %rs32;
	bra.uni 	$L__BB0_97;
$L__BB0_89:
	setp.geu.f32 	%p74, %f11, 0f42800000;
	@%p74 bra 	$L__BB0_91;
	mul.f32 	%f105, %f11, 0f40800000;
	cvt.rzi.u32.f32 	%r98, %f105;
	cvt.u16.u32 	%rs157, %r98;
	mov.b16 	%rs147, 255;
	mov.u16 	%rs156, %rs158;
	mov.u16 	%rs158, %rs147;
	bra.uni 	$L__BB0_97;
$L__BB0_91:
	setp.geu.f32 	%p75, %f11, 0f43000000;
	@%p75 bra 	$L__BB0_93;
	mov.f32 	%f102, 0f42800000;
	sub.f32 	%f103, %f102, %f11;
	fma.rn.f32 	%f104, %f103, 0f40800000, 0f437F0000;
	cvt.rzi.u32.f32 	%r97, %f104;
	cvt.u16.u32 	%rs34, %r97;
	mov.b16 	%rs157, 255;
	mov.u16 	%rs156, %rs158;
	mov.u16 	%rs158, %rs34;
	bra.uni 	$L__BB0_97;
$L__BB0_93:
	setp.geu.f32 	%p76, %f11, 0f43400000;
	@%p76 bra 	$L__BB0_95;
	add.f32 	%f100, %f11, 0fC3000000;
	mul.f32 	%f101, %f100, 0f40800000;
	cvt.rzi.u32.f32 	%r96, %f101;
	cvt.u16.u32 	%rs156, %r96;
	mov.b16 	%rs157, 255;
	bra.uni 	$L__BB0_97;
$L__BB0_95:
	mov.f32 	%f97, 0f43400000;
	sub.f32 	%f98, %f97, %f11;
	fma.rn.f32 	%f99, %f98, 0f40800000, 0f437F0000;
	cvt.rzi.u32.f32 	%r95, %f99;
	cvt.u16.u32 	%rs157, %r95;
	mov.b16 	%rs156, 255;
	bra.uni 	$L__BB0_97;
$L__BB0_96:
	mul.f32 	%f96, %f10, 0f437F0000;
	cvt.rzi.u32.f32 	%r93, %f96;
	cvt.u16.u32 	%rs156, %r93;
$L__BB0_97:
	ld.param.u64 	%rd52, [cuda_update_image_param_8];
	cvt.s64.s32 	%rd41, %r4;
	cvta.to.global.u64 	%rd42, %rd52;
	add.s64 	%rd43, %rd42, %rd41;
	ld.global.u8 	%rs149, [%rd43];
	setp.eq.s16 	%p77, %rs149, 0;
	selp.b16 	%rs159, %rs156, -1, %p77;
	selp.b16 	%rs160, %rs157, -1, %p77;
	selp.b16 	%rs161, %rs158, -1, %p77;
$L__BB0_98:
	ld.param.u64 	%rd51, [cuda_update_image_param_5];
	ld.param.u64 	%rd50, [cuda_update_image_param_4];
	shl.b32 	%r100, %r4, 2;
	cvt.s64.s32 	%rd44, %r100;
	cvta.to.global.u64 	%rd45, %rd50;
	add.s64 	%rd46, %rd45, %rd44;
	st.global.u8 	[%rd46], %rs161;
	st.global.u8 	[%rd46+1], %rs160;
	st.global.u8 	[%rd46+2], %rs159;
	mul.f32 	%f107, %f16, %f108;
	cvta.to.global.u64 	%rd47, %rd51;
	mul.wide.s32 	%rd48, %r4, 4;
	add.s64 	%rd49, %rd47, %rd48;
	st.global.f32 	[%rd49], %f107;
$L__BB0_99:
	ret;

}


// ===== COMPILED SASS (sm_100) =====

	.target	sm_100

	.elftype	@"ET_EXEC"


//--------------------- .note.nv.tkinfo           --------------------------
	.section	.note.nv.tkinfo,"",@"SHT_NOTE"
	.sectionflags	@"SHF_NOTE_NV_TKINFO"
	.tkinfo
        /*0018*/ 	.word	0x00000002
        /*0030*/ 	.string	""
        /*0030*/ 	.string	"ptxas"
        /*0030*/ 	.string	"Cuda compilation tools, release 13.0, V13.0.88"
        /*0030*/ 	.string	"Build cuda_13.0.r13.0/compiler.36424714_0"
        /*0030*/ 	.string	"-arch sm_100 -m 64 "



//--------------------- .note.nv.cuinfo           --------------------------
	.section	.note.nv.cuinfo,"",@"SHT_NOTE"
	.sectionflags	@"SHF_NOTE_NV_CUINFO"
        /*0018*/ 	.short	0x0002
        /*001a*/ 	.short	0x0064
        /*001c*/ 	.short	0x0082
	.zero		2


//--------------------- .nv.info                  --------------------------
	.section	.nv.info,"",@"SHT_CUDA_INFO"
	.align	4


	//----- nvinfo : EIATTR_REGCOUNT
	.align		4
        /*0000*/ 	.byte	0x04, 0x2f
        /*0002*/ 	.short	(.L_1 - .L_0)
	.align		4
.L_0:
        /*0004*/ 	.word	index@(cuda_update_image)
        /*0008*/ 	.word	0x00000012


	//----- nvinfo : EIATTR_FRAME_SIZE
	.align		4
.L_1:
        /*000c*/ 	.byte	0x04, 0x11
        /*000e*/ 	.short	(.L_3 - .L_2)
	.align		4
.L_2:
        /*0010*/ 	.word	index@($__internal_0_$__cuda_sm3x_div_rn_noftz_f32_slowpath)
        /*0014*/ 	.word	0x00000000


	//----- nvinfo : EIATTR_FRAME_SIZE
	.align		4
.L_3:
        /*0018*/ 	.byte	0x04, 0x11
        /*001a*/ 	.short	(.L_5 - .L_4)
	.align		4
.L_4:
        /*001c*/ 	.word	index@(cuda_update_image)
        /*0020*/ 	.word	0x00000000


	//----- nvinfo : EIATTR_MIN_STACK_SIZE
	.align		4
.L_5:
        /*0024*/ 	.byte	0x04, 0x12
        /*0026*/ 	.short	(.L_7 - .L_6)
	.align		4
.L_6:
        /*0028*/ 	.word	index@(cuda_update_image)
        /*002c*/ 	.word	0x00000000
.L_7:


//--------------------- .nv.compat                --------------------------
	.section	.nv.compat,"",@"SHT_CUDA_COMPAT_INFO"
	.align	4
        /*0000*/ 	.byte	0x02, 0x09, 0x00, 0x00, 0x02, 0x02, 0x01, 0x00, 0x02, 0x05, 0x05, 0x00, 0x03, 0x07, 0x01, 0x01
        /*0010*/ 	.byte	0x02, 0x03, 0x00, 0x00, 0x02, 0x06, 0x01, 0x00, 0x04, 0x0b, 0x08, 0x00, 0x01, 0x00, 0x00, 0x00
        /*0020*/ 	.byte	0x00, 0x00, 0x00, 0x00


//--------------------- .nv.info.cuda_update_image --------------------------
	.section	.nv.info.cuda_update_image,"",@"SHT_CUDA_INFO"
	.sectionflags	@""
	.align	4


	//----- nvinfo : EIATTR_CUDA_API_VERSION
	.align		4
        /*0000*/ 	.byte	0x04, 0x37
        /*0002*/ 	.short	(.L_9 - .L_8)
.L_8:
        /*0004*/ 	.word	0x00000082


	//----- nvinfo : EIATTR_KPARAM_INFO
	.align		4
.L_9:
        /*0008*/ 	.byte	0x04, 0x17
        /*000a*/ 	.short	(.L_11 - .L_10)
.L_10:
        /*000c*/ 	.word	0x00000000
        /*0010*/ 	.short	0x0014
        /*0012*/ 	.short	0x0078
        /*0014*/ 	.byte	0x00, 0xf0, 0x11, 0x00


	//----- nvinfo : EIATTR_KPARAM_INFO
	.align		4
.L_11:
        /*0018*/ 	.byte	0x04, 0x17
        /*001a*/ 	.short	(.L_13 - .L_12)
.L_12:
        /*001c*/ 	.word	0x00000000
        /*0020*/ 	.short	0x0013
        /*0022*/ 	.short	0x0070
        /*0024*/ 	.byte	0x00, 0xf5, 0x21, 0x00


	//----- nvinfo : EIATTR_KPARAM_INFO
	.align		4
.L_13:
        /*0028*/ 	.byte	0x04, 0x17
        /*002a*/ 	.short	(.L_15 - .L_14)
.L_14:
        /*002c*/ 	.word	0x00000000
        /*0030*/ 	.short	0x0012
        /*0032*/ 	.short	0x0068
        /*0034*/ 	.byte	0x00, 0xf5, 0x21, 0x00


	//----- nvinfo : EIATTR_KPARAM_INFO
	.align		4
.L_15:
        /*0038*/ 	.byte	0x04, 0x17
        /*003a*/ 	.short	(.L_17 - .L_16)
.L_16:
        /*003c*/ 	.word	0x00000000
        /*0040*/ 	.short	0x0011
        /*0042*/ 	.short	0x0060
        /*0044*/ 	.byte	0x00, 0xf0, 0x11, 0x00


	//----- nvinfo : EIATTR_KPARAM_INFO
	.align		4
.L_17:
        /*0048*/ 	.byte	0x04, 0x17
        /*004a*/ 	.short	(.L_19 - .L_18)
.L_18:
        /*004c*/ 	.word	0x00000000
        /*0050*/ 	.short	0x0010
        /*0052*/ 	.short	0x005c
        /*0054*/ 	.byte	0x00, 0xf0, 0x11, 0x00


	//----- nvinfo : EIATTR_KPARAM_INFO
	.align		4
.L_19:
        /*0058*/ 	.byte	0x04, 0x17
        /*005a*/ 	.short	(.L_21 - .L_20)
.L_20:
        /*005c*/ 	.word	0x00000000
        /*0060*/ 	.short	0x000f
        /*0062*/ 	.short	0x0058
        /*0064*/ 	.byte	0x00, 0xf0, 0x11, 0x00


	//----- nvinfo : EIATTR_KPARAM_INFO
	.align		4
.L_21:
        /*0068*/ 	.byte	0x04, 0x17
        /*006a*/ 	.short	(.L_23 - .L_22)
.L_22:
        /*006c*/ 	.word	0x00000000
        /*0070*/ 	.short	0x000e
        /*0072*/ 	.short	0x0054
        /*0074*/ 	.byte	0x00, 0xf0, 0x11, 0x00


	//----- nvinfo : EIATTR_KPARAM_INFO
	.align		4
.L_23:
        /*0078*/ 	.byte	0x04, 0x17
        /*007a*/ 	.short	(.L_25 - .L_24)
.L_24:
        /*007c*/ 	.word	0x00000000
        /*0080*/ 	.short	0x000d
        /*0082*/ 	.short	0x0050
        /*0084*/ 	.byte	0x00, 0xf0, 0x11, 0x00


	//----- nvinfo : EIATTR_KPARAM_INFO
	.align		4
.L_25:
        /*0088*/ 	.byte	0x04, 0x17
        /*008a*/ 	.short	(.L_27 - .L_26)
.L_26:
        /*008c*/ 	.word	0x00000000
        /*0090*/ 	.short	0x000c
        /*0092*/ 	.short	0x004c
        /*0094*/ 	.byte	0x00, 0xf0, 0x11, 0x00


	//----- nvinfo : EIATTR_KPARAM_INFO
	.align		4
.L_27:
        /*0098*/ 	.byte	0x04, 0x17
        /*009a*/ 	.short	(.L_29 - .L_28)
.L_28:
        /*009c*/ 	.word	0x00000000
        /*00a0*/ 	.short	0x000b
        /*00a2*/ 	.short	0x0048
        /*00a4*/ 	.byte	0x00, 0xf0, 0x11, 0x00


	//----- nvinfo : EIATTR_KPARAM_INFO
	.align		4
.L_29:
        /*00a8*/ 	.byte	0x04, 0x17
        /*00aa*/ 	.short	(.L_31 - .L_30)
.L_30:
        /*00ac*/ 	.word	0x00000000
        /*00b0*/ 	.short	0x000a
        /*00b2*/ 	.short	0x0040
        /*00b4*/ 	.byte	0x00, 0xf5, 0x21, 0x00


	//----- nvinfo : EIATTR_KPARAM_INFO
	.align		4
.L_31:
        /*00b8*/ 	.byte	0x04, 0x17
        /*00ba*/ 	.short	(.L_33 - .L_32)
.L_32:
        /*00bc*/ 	.word	0x00000000
        /*00c0*/ 	.short	0x0009
        /*00c2*/ 	.short	0x0038
        /*00c4*/ 	.byte	0x00, 0xf0, 0x11, 0x00


	//----- nvinfo : EIATTR_KPARAM_INFO
	.align		4
.L_33:
        /*00c8*/ 	.byte	0x04, 0x17
        /*00ca*/ 	.short	(.L_35 - .L_34)
.L_34:
        /*00cc*/ 	.word	0x00000000
        /*00d0*/ 	.short	0x0008
        /*00d2*/ 	.short	0x0030
        /*00d4*/ 	.byte	0x00, 0xf5, 0x21, 0x00


	//----- nvinfo : EIATTR_KPARAM_INFO
	.align		4
.L_35:
        /*00d8*/ 	.byte	0x04, 0x17
        /*00da*/ 	.short	(.L_37 - .L_36)
.L_36:
        /*00dc*/ 	.word	0x00000000
        /*00e0*/ 	.short	0x0007
        /*00e2*/ 	.short	0x0028
        /*00e4*/ 	.byte	0x00, 0xf5, 0x21, 0x00


	//----- nvinfo : EIATTR_KPARAM_INFO
	.align		4
.L_37:
        /*00e8*/ 	.byte	0x04, 0x17
        /*00ea*/ 	.short	(.L_39 - .L_38)
.L_38:
        /*00ec*/ 	.word	0x00000000
        /*00f0*/ 	.short	0x0006
        /*00f2*/ 	.short	0x0020
        /*00f4*/ 	.byte	0x00, 0xf5, 0x21, 0x00


	//----- nvinfo : EIATTR_KPARAM_INFO
	.align		4
.L_39:
        /*00f8*/ 	.byte	0x04, 0x17
        /*00fa*/ 	.short	(.L_41 - .L_40)
.L_40:
        /*00fc*/ 	.word	0x00000000
        /*0100*/ 	.short	0x0005
        /*0102*/ 	.short	0x0018
        /*0104*/ 	.byte	0x00, 0xf5, 0x21, 0x00


	//----- nvinfo : EIATTR_KPARAM_INFO
	.align		4
.L_41:
        /*0108*/ 	.byte	0x04, 0x17
        /*010a*/ 	.short	(.L_43 - .L_42)
.L_42:
        /*010c*/ 	.word	0x00000000
        /*0110*/ 	.short	0x0004
        /*0112*/ 	.short	0x0010
        /*0114*/ 	.byte	0x00, 0xf5, 0x21, 0x00


	//----- nvinfo : EIATTR_KPARAM_INFO
	.align		4
.L_43:
        /*0118*/ 	.byte	0x04, 0x17
        /*011a*/ 	.short	(.L_45 - .L_44)
.L_44:
        /*011c*/ 	.word	0x00000000
        /*0120*/ 	.short	0x0003
        /*0122*/ 	.short	0x0008
        /*0124*/ 	.byte	0x00, 0xf0, 0x11, 0x00


	//----- nvinfo : EIATTR_KPARAM_INFO
	.align		4
.L_45:
        /*0128*/ 	.byte	0x04, 0x17
        /*012a*/ 	.short	(.L_47 - .L_46)
.L_46:
        /*012c*/ 	.word	0x00000000
        /*0130*/ 	.short	0x0002
        /*0132*/ 	.short	0x0004
        /*0134*/ 	.byte	0x00, 0xf0, 0x11, 0x00


	//----- nvinfo : EIATTR_KPARAM_INFO
	.align		4
.L_47:
        /*0138*/ 	.byte	0x04, 0x17
        /*013a*/ 	.short	(.L_49 - .L_48)
.L_48:
        /*013c*/ 	.word	0x00000000
        /*0140*/ 	.short	0x0001
        /*0142*/ 	.short	0x0002
        /*0144*/ 	.byte	0x00, 0xf0, 0x09, 0x00


	//----- nvinfo : EIATTR_KPARAM_INFO
	.align		4
.L_49:
        /*0148*/ 	.byte	0x04, 0x17
        /*014a*/ 	.short	(.L_51 - .L_50)
.L_50:
        /*014c*/ 	.word	0x00000000
        /*0150*/ 	.short	0x0000
        /*0152*/ 	.short	0x0000
        /*0154*/ 	.byte	0x00, 0xf0, 0x09, 0x00


	//----- nvinfo : EIATTR_SPARSE_MMA_MASK
	.align		4
.L_51:
        /*0158*/ 	.byte	0x03, 0x50
        /*015a*/ 	.short	0x0000


	//----- nvinfo : EIATTR_MAXREG_COUNT
	.align		4
        /*015c*/ 	.byte	0x03, 0x1b
        /*015e*/ 	.short	0x00ff


	//----- nvinfo : EIATTR_MERCURY_ISA_VERSION
	.align		4
        /*0160*/ 	.byte	0x03, 0x5f
        /*0162*/ 	.short	0x0101


	//----- nvinfo : EIATTR_VRC_CTA_INIT_COUNT
	.align		4
        /*0164*/ 	.byte	0x02, 0x4a
	.zero		1
	.zero		1


	//----- nvinfo : EIATTR_EXIT_INSTR_OFFSETS
	.align		4
        /*0168*/ 	.byte	0x04, 0x1c
        /*016a*/ 	.short	(.L_53 - .L_52)


	//   ....[0]....
.L_52:
        /*016c*/ 	.word	0x000000c0


	//   ....[1]....
        /*0170*/ 	.word	0x00002e20


	//----- nvinfo : EIATTR_CRS_STACK_SIZE
	.align		4
.L_53:
        /*0174*/ 	.byte	0x04, 0x1e
        /*0176*/ 	.short	(.L_55 - .L_54)
.L_54:
        /*0178*/ 	.word	0x00000000


	//----- nvinfo : EIATTR_CBANK_PARAM_SIZE
	.align		4
.L_55:
        /*017c*/ 	.byte	0x03, 0x19
        /*017e*/ 	.short	0x007c


	//----- nvinfo : EIATTR_PARAM_CBANK
	.align		4
        /*0180*/ 	.byte	0x04, 0x0a
        /*0182*/ 	.short	(.L_57 - .L_56)
	.align		4
.L_56:
        /*0184*/ 	.word	index@(.nv.constant0.cuda_update_image)
        /*0188*/ 	.short	0x0380
        /*018a*/ 	.short	0x007c


	//----- nvinfo : EIATTR_SW_WAR
	.align		4
.L_57:
        /*018c*/ 	.byte	0x04, 0x36
        /*018e*/ 	.short	(.L_59 - .L_58)
.L_58:
        /*0190*/ 	.word	0x00000008
.L_59:


//--------------------- .nv.callgraph             --------------------------
	.section	.nv.callgraph,"",@"SHT_CUDA_CALLGRAPH"
	.align	4
	.sectionentsize	8
	.align		4
        /*0000*/ 	.word	0x00000000
	.align		4
        /*0004*/ 	.word	0xffffffff
	.align		4
        /*0008*/ 	.word	0x00000000
	.align		4
        /*000c*/ 	.word	0xfffffffe
	.align		4
        /*0010*/ 	.word	0x00000000
	.align		4
        /*0014*/ 	.word	0xfffffffd
	.align		4
        /*0018*/ 	.word	0x00000000
	.align		4
        /*001c*/ 	.word	0xfffffffc


//--------------------- .text.cuda_update_image   --------------------------
	.section	.text.cuda_update_image,"ax",@progbits
	.align	128
        .global         cuda_update_image
        .type           cuda_update_image,@function
        .size           cuda_update_image,(.L_x_54 - cuda_update_image)
        .other          cuda_update_image,@"STO_CUDA_ENTRY STV_DEFAULT"
cuda_update_image:
.text.cuda_update_image:
[----:B------:R-:W-:Y:S01]  /*0000*/  LDC R1, c[0x0][0x37c] ;  /* 0x0000df00ff017b82 */ /* 0x000fe20000000800 */
[----:B------:R-:W0:Y:S07]  /*0010*/  S2R R5, SR_TID.Y ;  /* 0x0000000000057919 */ /* 0x000e2e0000002200 */
[----:B------:R-:W1:Y:S01]  /*0020*/  LDC R3, c[0x0][0x360] ;  /* 0x0000d800ff037b82 */ /* 0x000e620000000800 */
[----:B------:R-:W2:Y:S01]  /*0030*/  LDCU.U16 UR10, c[0x0][0x382] ;  /* 0x00007040ff0a77ac */ /* 0x000ea20008000400 */
[----:B------:R-:W1:Y:S06]  /*0040*/  S2R R0, SR_TID.X ;  /* 0x0000000000007919 */ /* 0x000e6c0000002100 */
[----:B------:R-:W0:Y:S08]  /*0050*/  S2UR UR5, SR_CTAID.Y ;  /* 0x00000000000579c3 */ /* 0x000e300000002600 */
[----:B------:R-:W0:Y:S08]  /*0060*/  LDC R2, c[0x0][0x364] ;  /* 0x0000d900ff027b82 */ /* 0x000e300000000800 */
[----:B------:R-:W1:Y:S01]  /*0070*/  S2UR UR4, SR_CTAID.X ;  /* 0x00000000000479c3 */ /* 0x000e620000002500 */
[----:B0-----:R-:W-:-:S05]  /*0080*/  IMAD R2, R2, UR5, R5 ;  /* 0x0000000502027c24 */ /* 0x001fca000f8e0205 */
[----:B------:R-:W-:Y:S01]  /*0090*/  ISETP.NE.AND P0, PT, R2, RZ, PT ;  /* 0x000000ff0200720c */ /* 0x000fe20003f05270 */
[----:B-1----:R-:W-:-:S05]  /*00a0*/  IMAD R3, R3, UR4, R0 ;  /* 0x0000000403037c24 */ /* 0x002fca000f8e0200 */
[----:B--2---:R-:W-:-:S13]  /*00b0*/  ISETP.GE.OR P0, PT, R3, UR10, !P0 ;  /* 0x0000000a03007c0c */ /* 0x004fda000c706670 */
[----:B------:R-:W-:Y:S05]  /*00c0*/  @P0 EXIT ;  /* 0x000000000000094d */ /* 0x000fea0003800000 */
[----:B------:R-:W0:Y:S01]  /*00d0*/  LDCU UR4, c[0x0][0x3c8] ;  /* 0x00007900ff0477ac */ /* 0x000e220008000800 */
[----:B------:R-:W1:Y:S01]  /*00e0*/  LDC R0, c[0x0][0x3b8] ;  /* 0x0000ee00ff007b82 */ /* 0x000e620000000800 */
[----:B------:R-:W-:Y:S01]  /*00f0*/  IMAD R4, R3, UR10, R2 ;  /* 0x0000000a03047c24 */ /* 0x000fe2000f8e0202 */
[----:B------:R-:W2:Y:S01]  /*0100*/  LDCU.64 UR8, c[0x0][0x358] ;  /* 0x00006b00ff0877ac */ /* 0x000ea20008000a00 */
[----:B0-----:R-:W-:-:S09]  /*0110*/  UISETP.NE.AND UP0, UPT, UR4, 0x2, UPT ;  /* 0x000000020400788c */ /* 0x001fd2000bf05270 */
[----:B--2---:R-:W-:Y:S05]  /*0120*/  BRA.U !UP0, `(.L_x_0) ;  /* 0x0000001d083c7547 */ /* 0x004fea000b800000 */
[----:B------:R-:W-:-:S09]  /*0130*/  UISETP.NE.AND UP0, UPT, UR4, 0x1, UPT ;  /* 0x000000010400788c */ /* 0x000fd2000bf05270 */
[----:B------:R-:W-:Y:S05]  /*0140*/  BRA.U UP0, `(.L_x_1) ;  /* 0x0000000d00d47547 */ /* 0x000fea000b800000 */
[----:B------:R-:W0:Y:S02]  /*0150*/  LDCU UR4, c[0x0][0x3e0] ;  /* 0x00007c00ff0477ac */ /* 0x000e240008000800 */
[----:B0-----:R-:W-:-:S09]  /*0160*/  UISETP.NE.AND UP0, UPT, UR4, URZ, UPT ;  /* 0x000000ff0400728c */ /* 0x001fd2000bf05270 */
[----:B------:R-:W-:Y:S05]  /*0170*/  BRA.U !UP0, `(.L_x_2) ;  /* 0x0000000508e07547 */ /* 0x000fea000b800000 */
[----:B------:R-:W0:Y:S02]  /*0180*/  LDC.64 R10, c[0x0][0x3c0] ;  /* 0x0000f000ff0a7b82 */ /* 0x000e240000000a00 */
[----:B0-----:R-:W2:Y:S01]  /*0190*/  LDG.E.U8 R10, desc[UR8][R10.64+0x3] ;  /* 0x000003080a0a7981 */ /* 0x001ea2000c1e1100 */
[----:B------:R-:W-:Y:S01]  /*01a0*/  IMAD.MOV.U32 R6, RZ, RZ, RZ ;  /* 0x000000ffff067224 */ /* 0x000fe200078e00ff */
[----:B------:R-:W-:Y:S02]  /*01b0*/  PRMT R5, RZ, 0x7610, R5 ;  /* 0x00007610ff057816 */ /* 0x000fe40000000005 */
[----:B------:R-:W-:Y:S02]  /*01c0*/  PRMT R8, RZ, 0x7610, R8 ;  /* 0x00007610ff087816 */ /* 0x000fe40000000008 */
[----:B------:R-:W-:Y:S02]  /*01d0*/  PRMT R7, RZ, 0x7610, R7 ;  /* 0x00007610ff077816 */ /* 0x000fe40000000007 */
[----:B--2---:R-:W-:-:S13]  /*01e0*/  ISETP.NE.AND P0, PT, R10, RZ, PT ;  /* 0x000000ff0a00720c */ /* 0x004fda0003f05270 */
[----:B------:R-:W-:Y:S05]  /*01f0*/  @!P0 BRA `(.L_x_3) ;  /* 0x0000002800d88947 */ /* 0x000fea0003800000 */
[----:B------:R-:W0:Y:S01]  /*0200*/  LDC R6, c[0x0][0x3d8] ;  /* 0x0000f600ff067b82 */ /* 0x000e220000000800 */
[----:B------:R-:W2:Y:S01]  /*0210*/  LDCU UR4, c[0x0][0x388] ;  /* 0x00007100ff0477ac */ /* 0x000ea20008000800 */
[----:B------:R-:W-:Y:S02]  /*0220*/  I2FP.F32.S32 R3, R3 ;  /* 0x0000000300037245 */ /* 0x000fe40000201400 */
[----:B------:R-:W-:Y:S01]  /*0230*/  I2FP.F32.U32 R2, R2 ;  /* 0x0000000200027245 */ /* 0x000fe20000201000 */
[----:B------:R-:W3:Y:S01]  /*0240*/  LDCU.64 UR6, c[0x0][0x380] ;  /* 0x00007000ff0677ac */ /* 0x000ee20008000a00 */
[----:B------:R-:W4:Y:S01]  /*0250*/  LDCU UR5, c[0x0][0x3d0] ;  /* 0x00007a00ff0577ac */ /* 0x000f220008000800 */
[----:B--2---:R-:W-:Y:S01]  /*0260*/  FMUL R3, R3, UR4 ;  /* 0x0000000403037c20 */ /* 0x004fe20008400000 */
[----:B------:R-:W2:Y:S01]  /*0270*/  LDCU UR4, c[0x0][0x3d4] ;  /* 0x00007a80ff0477ac */ /* 0x000ea20008000800 */
[----:B0-----:R-:W-:-:S04]  /*0280*/  VIADD R6, R6, 0x2 ;  /* 0x0000000206067836 */ /* 0x001fc80000000000 */
[----:B------:R-:W2:Y:S01]  /*0290*/  F2I.TRUNC.NTZ R3, R3 ;  /* 0x0000000300037305 */ /* 0x000ea2000020f100 */
[-C--:B------:R-:W-:Y:S02]  /*02a0*/  IABS R8, R6.reuse ;  /* 0x0000000600087213 */ /* 0x080fe40000000000 */
[----:B------:R-:W-:-:S05]  /*02b0*/  IABS R14, R6 ;  /* 0x00000006000e7213 */ /* 0x000fca0000000000 */
[----:B------:R-:W0:Y:S01]  /*02c0*/  I2F.RP R12, R8 ;  /* 0x00000008000c7306 */ /* 0x000e220000209400 */
[----:B--2---:R-:W-:Y:S01]  /*02d0*/  VIADD R9, R3, UR4 ;  /* 0x0000000403097c36 */ /* 0x004fe20008000000 */
[----:B------:R-:W2:Y:S01]  /*02e0*/  LDCU UR4, c[0x0][0x3cc] ;  /* 0x00007980ff0477ac */ /* 0x000ea20008000800 */
[----:B------:R-:W-:-:S03]  /*02f0*/  IMAD.MOV R3, RZ, RZ, -R14 ;  /* 0x000000ffff037224 */ /* 0x000fc600078e0a0e */
[----:B------:R-:W-:Y:S02]  /*0300*/  ISETP.GE.AND P2, PT, R9, RZ, PT ;  /* 0x000000ff0900720c */ /* 0x000fe40003f46270 */
[----:B0-----:R-:W0:Y:S01]  /*0310*/  MUFU.RCP R12, R12 ;  /* 0x0000000c000c7308 */ /* 0x001e220000001000 */
[----:B--2---:R-:W-:Y:S01]  /*0320*/  UIADD3 UR4, UPT, UPT, UR10, -UR4, URZ ;  /* 0x800000040a047290 */ /* 0x004fe2000fffe0ff */
[----:B0-----:R-:W-:Y:S01]  /*0330*/  VIADD R10, R12, 0xffffffe ;  /* 0x0ffffffe0c0a7836 */ /* 0x001fe20000000000 */
[----:B------:R-:W-:-:S05]  /*0340*/  IABS R12, R9 ;  /* 0x00000009000c7213 */ /* 0x000fca0000000000 */
[----:B------:R0:W2:Y:S02]  /*0350*/  F2I.FTZ.U32.TRUNC.NTZ R11, R10 ;  /* 0x0000000a000b7305 */ /* 0x0000a4000021f000 */
[----:B0-----:R-:W-:Y:S02]  /*0360*/  IMAD.MOV.U32 R10, RZ, RZ, RZ ;  /* 0x000000ffff0a7224 */ /* 0x001fe400078e00ff */
[----:B--2---:R-:W-:-:S04]  /*0370*/  IMAD.MOV R13, RZ, RZ, -R11 ;  /* 0x000000ffff0d7224 */ /* 0x004fc800078e0a0b */
[----:B------:R-:W-:-:S04]  /*0380*/  IMAD R13, R13, R8, RZ ;  /* 0x000000080d0d7224 */ /* 0x000fc800078e02ff */
[----:B------:R-:W-:-:S04]  /*0390*/  IMAD.HI.U32 R10, R11, R13, R10 ;  /* 0x0000000d0b0a7227 */ /* 0x000fc800078e000a */
[----:B------:R-:W-:Y:S02]  /*03a0*/  IMAD.MOV.U32 R11, RZ, RZ, R12 ;  /* 0x000000ffff0b7224 */ /* 0x000fe400078e000c */
[----:B---3--:R-:W-:Y:S01]  /*03b0*/  FMUL R12, R2, UR7 ;  /* 0x00000007020c7c20 */ /* 0x008fe20008400000 */
[----:B------:R-:W-:Y:S01]  /*03c0*/  I2FP.F32.S32 R2, UR4 ;  /* 0x0000000400027c45 */ /* 0x000fe20008201400 */
[----:B------:R-:W-:Y:S01]  /*03d0*/  ULOP3.LUT UR4, UR6, 0xffff, URZ, 0xc0, !UPT ;  /* 0x0000ffff06047892 */ /* 0x000fe2000f8ec0ff */
[----:B------:R-:W-:Y:S01]  /*03e0*/  IMAD.HI.U32 R10, R10, R11, RZ ;  /* 0x0000000b0a0a7227 */ /* 0x000fe200078e00ff */
[----:B------:R0:W-:Y:S03]  /*03f0*/  F2I.TRUNC.NTZ R13, R12 ;  /* 0x0000000c000d7305 */ /* 0x0001e6000020f100 */
[----:B------:R-:W-:Y:S02]  /*0400*/  IMAD R11, R10, R3, R11 ;  /* 0x000000030a0b7224 */ /* 0x000fe400078e020b */
[----:B------:R-:W-:-:S02]  /*0410*/  FMUL R10, R2, UR7 ;  /* 0x00000007020a7c20 */ /* 0x000fc40008400000 */
[----:B------:R-:W2:Y:S01]  /*0420*/  LDC.64 R2, c[0x0][0x3a0] ;  /* 0x0000e800ff027b82 */ /* 0x000ea20000000a00 */
[----:B------:R-:W-:-:S03]  /*0430*/  ISETP.GT.U32.AND P0, PT, R8, R11, PT ;  /* 0x0000000b0800720c */ /* 0x000fc60003f04070 */
[----:B------:R-:W3:Y:S04]  /*0440*/  F2I.TRUNC.NTZ R10, R10 ;  /* 0x0000000a000a7305 */ /* 0x000ee8000020f100 */
[----:B0-----:R-:W0:Y:S06]  /*0450*/  LDC R12, c[0x0][0x3b8] ;  /* 0x0000ee00ff0c7b82 */ /* 0x001e2c0000000800 */
[----:B------:R-:W-:Y:S01]  /*0460*/  @!P0 IMAD.IADD R11, R11, 0x1, -R8 ;  /* 0x000000010b0b8824 */ /* 0x000fe200078e0a08 */
[----:B------:R-:W-:-:S04]  /*0470*/  ISETP.NE.AND P0, PT, R6, RZ, PT ;  /* 0x000000ff0600720c */ /* 0x000fc80003f05270 */
[----:B------:R-:W-:-:S13]  /*0480*/  ISETP.GT.U32.AND P1, PT, R8, R11, PT ;  /* 0x0000000b0800720c */ /* 0x000fda0003f24070 */
[----:B------:R-:W-:-:S04]  /*0490*/  @!P1 IMAD.IADD R11, R11, 0x1, -R8 ;  /* 0x000000010b0b9824 */ /* 0x000fc800078e0a08 */
[----:B------:R-:W-:Y:S01]  /*04a0*/  @!P2 IMAD.MOV R11, RZ, RZ, -R11 ;  /* 0x000000ffff0ba224 */ /* 0x000fe200078e0a0b */
[----:B------:R-:W-:Y:S01]  /*04b0*/  @!P0 LOP3.LUT R11, RZ, R6, RZ, 0x33, !PT ;  /* 0x00000006ff0b8212 */ /* 0x000fe200078e33ff */
[----:B---3--:R-:W-:-:S04]  /*04c0*/  IMAD R6, R13, UR4, R10 ;  /* 0x000000040d067c24 */ /* 0x008fc8000f8e020a */
[----:B----4-:R-:W-:-:S04]  /*04d0*/  IMAD R11, R11, UR5, R6 ;  /* 0x000000050b0b7c24 */ /* 0x010fc8000f8e0206 */
[----:B--2---:R-:W-:-:S06]  /*04e0*/  IMAD.WIDE R2, R11, 0x4, R2 ;  /* 0x000000040b027825 */ /* 0x004fcc00078e0202 */
[----:B------:R-:W2:Y:S01]  /*04f0*/  LDG.E R3, desc[UR8][R2.64] ;  /* 0x0000000802037981 */ /* 0x000ea2000c1e1900 */
[----:B0-----:R-:W0:Y:S01]  /*0500*/  MUFU.RCP R6, R12 ;  /* 0x0000000c00067308 */ /* 0x001e220000001000 */
[----:B------:R-:W-:Y:S01]  /*0510*/  BSSY.RECONVERGENT B0, `(.L_x_4) ;  /* 0x000000c000007945 */ /* 0x000fe20003800200 */
[----:B0-----:R-:W-:-:S04]  /*0520*/  FFMA R9, R6, -R12, 1 ;  /* 0x3f80000006097423 */ /* 0x001fc8000000080c */
[----:B------:R-:W-:Y:S02]  /*0530*/  FFMA R8, R6, R9, R6 ;  /* 0x0000000906087223 */ /* 0x000fe40000000006 */
[----:B--2---:R-:W0:Y:S02]  /*0540*/  FCHK P0, R3, R12 ;  /* 0x0000000c03007302 */ /* 0x004e240000000000 */
[----:B------:R-:W-:Y:S01]  /*0550*/  FFMA R9, R3, R8, RZ ;  /* 0x0000000803097223 */ /* 0x000fe200000000ff */
[----:B------:R-:W-:-:S03]  /*0560*/  IMAD.MOV.U32 R6, RZ, RZ, R3 ;  /* 0x000000ffff067224 */ /* 0x000fc600078e0003 */
[----:B------:R-:W-:-:S04]  /*0570*/  FFMA R10, R9, -R12, R3 ;  /* 0x8000000c090a7223 */ /* 0x000fc80000000003 */
[----:B------:R-:W-:Y:S01]  /*0580*/  FFMA R8, R8, R10, R9 ;  /* 0x0000000a08087223 */ /* 0x000fe20000000009 */
[----:B0-----:R-:W-:Y:S06]  /*0590*/  @!P0 BRA `(.L_x_5) ;  /* 0x00000000000c8947 */ /* 0x001fec0003800000 */
[----:B------:R-:W-:-:S07]  /*05a0*/  MOV R2, 0x5c0 ;  /* 0x000005c000027802 */ /* 0x000fce0000000f00 */
[----:B-1----:R-:W-:Y:S05]  /*05b0*/  CALL.REL.NOINC `($__internal_0_$__cuda_sm3x_div_rn_noftz_f32_slowpath) ;  /* 0x00000028001c7944 */ /* 0x002fea0003c00000 */
[----:B------:R-:W-:-:S07]  /*05c0*/  IMAD.MOV.U32 R8, RZ, RZ, R0 ;  /* 0x000000ffff087224 */ /* 0x000fce00078e0000 */
.L_x_5:
[----:B------:R-:W-:Y:S05]  /*05d0*/  BSYNC.RECONVERGENT B0 ;  /* 0x0000000000007941 */ /* 0x000fea0003800200 */
.L_x_4:
[----:B------:R-:W0:Y:S01]  /*05e0*/  LDCU UR4, c[0x0][0x3dc] ;  /* 0x00007b80ff0477ac */ /* 0x000e220008000800 */
[----:B------:R-:W-:-:S05]  /*05f0*/  FMNMX.NAN R8, R8, 1, PT ;  /* 0x3f80000008087809 */ /* 0x000fca0003820000 */
[----:B------:R-:W-:-:S04]  /*0600*/  FMUL R2, R8, 255 ;  /* 0x437f000008027820 */ /* 0x000fc80000400000 */
[----:B------:R2:W3:Y:S01]  /*0610*/  F2I.U32.TRUNC.NTZ R8, R2 ;  /* 0x0000000200087305 */ /* 0x0004e2000020f000 */
[----:B0-----:R-:W-:-:S09]  /*0620*/  UISETP.NE.AND UP0, UPT, UR4, URZ, UPT ;  /* 0x000000ff0400728c */ /* 0x001fd2000bf05270 */
[----:B--23--:R-:W-:Y:S05]  /*0630*/  BRA.U !UP0, `(.L_x_3) ;  /* 0x0000002508c87547 */ /* 0x00cfea000b800000 */
[----:B------:R-:W-:Y:S01]  /*0640*/  FSETP.NEU.AND P0, PT, R2, RZ, PT ;  /* 0x000000ff0200720b */ /* 0x000fe20003f0d000 */
[----:B------:R-:W-:Y:S01]  /*0650*/  BSSY.RECONVERGENT B0, `(.L_x_6) ;  /* 0x0000029000007945 */ /* 0x000fe20003800200 */
[----:B------:R-:W-:Y:S02]  /*0660*/  PRMT R8, RZ, 0x7610, R8 ;  /* 0x00007610ff087816 */ /* 0x000fe40000000008 */
[----:B------:R-:W-:-:S09]  /*0670*/  PRMT R7, RZ, 0x7610, R7 ;  /* 0x00007610ff077816 */ /* 0x000fd20000000007 */
[----:B------:R-:W-:Y:S05]  /*0680*/  @!P0 BRA `(.L_x_7) ;  /* 0x0000000000948947 */ /* 0x000fea0003800000 */
[----:B------:R-:W-:-:S13]  /*0690*/  FSETP.GEU.AND P0, PT, R2, 32, PT ;  /* 0x420000000200780b */ /* 0x000fda0003f0e000 */
[----:B-1----:R-:W-:Y:S01]  /*06a0*/  @!P0 FMUL R0, R2, 8 ;  /* 0x4100000002008820 */ /* 0x002fe20000400000 */
[----:B------:R-:W-:Y:S02]  /*06b0*/  @!P0 PRMT R8, RZ, 0x7610, R8 ;  /* 0x00007610ff088816 */ /* 0x000fe40000000008 */
[----:B------:R-:W-:-:S03]  /*06c0*/  @!P0 PRMT R7, RZ, 0x7610, R7 ;  /* 0x00007610ff078816 */ /* 0x000fc60000000007 */
[----:B------:R-:W0:Y:S02]  /*06d0*/  @!P0 F2I.U32.TRUNC.NTZ R0, R0 ;  /* 0x0000000000008305 */ /* 0x000e24000020f000 */
[----:B0-----:R-:W-:Y:S01]  /*06e0*/  @!P0 PRMT R5, R0, 0x7610, R5 ;  /* 0x0000761000058816 */ /* 0x001fe20000000005 */
[----:B------:R-:W-:Y:S06]  /*06f0*/  @!P0 BRA `(.L_x_7) ;  /* 0x0000000000788947 */ /* 0x000fec0003800000 */
[----:B------:R-:W-:Y:S01]  /*0700*/  FSETP.GEU.AND P0, PT, R2, 64, PT ;  /* 0x428000000200780b */ /* 0x000fe20003f0e000 */
[----:B------:R-:W-:-:S12]  /*0710*/  IMAD.MOV.U32 R3, RZ, RZ, 0xff ;  /* 0x000000ffff037424 */ /* 0x000fd800078e00ff */
[----:B------:R-:W-:Y:S01]  /*0720*/  @!P0 FMUL R0, R2, 4 ;  /* 0x4080000002008820 */ /* 0x000fe20000400000 */
[----:B------:R-:W-:Y:S02]  /*0730*/  @!P0 PRMT R5, R3, 0x7610, R5 ;  /* 0x0000761003058816 */ /* 0x000fe40000000005 */
[----:B------:R-:W-:-:S03]  /*0740*/  @!P0 PRMT R8, RZ, 0x7610, R8 ;  /* 0x00007610ff088816 */ /* 0x000fc60000000008 */
[----:B------:R-:W0:Y:S02]  /*0750*/  @!P0 F2I.U32.TRUNC.NTZ R0, R0 ;  /* 0x0000000000008305 */ /* 0x000e24000020f000 */
[----:B0-----:R-:W-:Y:S01]  /*0760*/  @!P0 PRMT R7, R0, 0x7610, R7 ;  /* 0x0000761000078816 */ /* 0x001fe20000000007 */
[----:B------:R-:W-:Y:S06]  /*0770*/  @!P0 BRA `(.L_x_7) ;  /* 0x0000000000588947 */ /* 0x000fec0003800000 */
[----:B------:R-:W-:Y:S01]  /*0780*/  FSETP.GEU.AND P0, PT, R2, 128, PT ;  /* 0x430000000200780b */ /* 0x000fe20003f0e000 */
[----:B------:R-:W-:-:S12]  /*0790*/  IMAD.MOV.U32 R7, RZ, RZ, 0xff ;  /* 0x000000ffff077424 */ /* 0x000fd800078e00ff */
[----:B------:R-:W-:Y:S02]  /*07a0*/  @!P0 IMAD.MOV.U32 R3, RZ, RZ, 0x40800000 ;  /* 0x40800000ff038424 */ /* 0x000fe400078e00ff */
[----:B------:R-:W-:Y:S01]  /*07b0*/  @!P0 FADD R0, -R2, 64 ;  /* 0x4280000002008421 */ /* 0x000fe20000000100 */
[----:B------:R-:W-:-:S03]  /*07c0*/  @!P0 PRMT R8, RZ, 0x7610, R8 ;  /* 0x00007610ff088816 */ /* 0x000fc60000000008 */
[----:B------:R-:W-:-:S06]  /*07d0*/  @!P0 FFMA R0, R0, R3, 255 ;  /* 0x437f000000008423 */ /* 0x000fcc0000000003 */
[----:B------:R-:W0:Y:S02]  /*07e0*/  @!P0 F2I.U32.TRUNC.NTZ R0, R0 ;  /* 0x0000000000008305 */ /* 0x000e24000020f000 */
[----:B0-----:R-:W-:Y:S01]  /*07f0*/  @!P0 PRMT R5, R0, 0x7610, R5 ;  /* 0x0000761000058816 */ /* 0x001fe20000000005 */
[----:B------:R-:W-:Y:S06]  /*0800*/  @!P0 BRA `(.L_x_7) ;  /* 0x0000000000348947 */ /* 0x000fec0003800000 */
[----:B------:R-:W-:Y:S01]  /*0810*/  FSETP.GEU.AND P0, PT, R2, 192, PT ;  /* 0x434000000200780b */ /* 0x000fe20003f0e000 */
[----:B------:R-:W-:-:S12]  /*0820*/  IMAD.MOV.U32 R7, RZ, RZ, 0xff ;  /* 0x000000ffff077424 */ /* 0x000fd800078e00ff */
[C---:B------:R-:W-:Y:S01]  /*0830*/  @!P0 FADD R0, R2.reuse, -128 ;  /* 0xc300000002008421 */ /* 0x040fe20000000000 */
[----:B------:R-:W-:Y:S02]  /*0840*/  @P0 IMAD.MOV.U32 R3, RZ, RZ, 0x40800000 ;  /* 0x40800000ff030424 */ /* 0x000fe400078e00ff */
[----:B------:R-:W-:Y:S01]  /*0850*/  @P0 FADD R2, -R2, 192 ;  /* 0x4340000002020421 */ /* 0x000fe20000000100 */
[----:B------:R-:W-:-:S03]  /*0860*/  @!P0 FMUL R0, R0, 4 ;  /* 0x4080000000008820 */ /* 0x000fc60000400000 */
[----:B------:R-:W-:Y:S01]  /*0870*/  @P0 FFMA R2, R2, R3, 255 ;  /* 0x437f000002020423 */ /* 0x000fe20000000003 */
[----:B------:R-:W-:Y:S02]  /*0880*/  IMAD.MOV.U32 R3, RZ, RZ, 0xff ;  /* 0x000000ffff037424 */ /* 0x000fe400078e00ff */
[----:B------:R-:W0:Y:S08]  /*0890*/  @!P0 F2I.U32.TRUNC.NTZ R0, R0 ;  /* 0x0000000000008305 */ /* 0x000e30000020f000 */
[----:B------:R-:W1:Y:S01]  /*08a0*/  @P0 F2I.U32.TRUNC.NTZ R2, R2 ;  /* 0x0000000200020305 */ /* 0x000e62000020f000 */
[----:B0-----:R-:W-:-:S04]  /*08b0*/  @!P0 PRMT R8, R0, 0x7610, R8 ;  /* 0x0000761000088816 */ /* 0x001fc80000000008 */
[----:B------:R-:W-:Y:S02]  /*08c0*/  @P0 PRMT R8, R3, 0x7610, R8 ;  /* 0x0000761003080816 */ /* 0x000fe40000000008 */
[----:B-1----:R-:W-:-:S07]  /*08d0*/  @P0 PRMT R7, R2, 0x7610, R7 ;  /* 0x0000761002070816 */ /* 0x002fce0000000007 */
.L_x_7:
[----:B------:R-:W-:Y:S05]  /*08e0*/  BSYNC.RECONVERGENT B0 ;  /* 0x0000000000007941 */ /* 0x000fea0003800200 */
.L_x_6:
[----:B------:R-:W-:Y:S05]  /*08f0*/  BRA `(.L_x_3) ;  /* 0x0000002400187947 */ /* 0x000fea0003800000 */
.L_x_2:
[----:B------:R-:W0:Y:S01]  /*0900*/  LDC R9, c[0x0][0x3d8] ;  /* 0x0000f600ff097b82 */ /* 0x000e220000000800 */
[----:B------:R-:W2:Y:S01]  /*0910*/  LDCU UR7, c[0x0][0x3cc] ;  /* 0x00007980ff0777ac */ /* 0x000ea20008000800 */
[----:B------:R-:W-:Y:S01]  /*0920*/  BSSY.RECONVERGENT B0, `(.L_x_8) ;  /* 0x0000076000007945 */ /* 0x000fe20003800200 */
[----:B------:R-:W-:Y:S02]  /*0930*/  PRMT R8, RZ, 0x7610, R8 ;  /* 0x00007610ff087816 */ /* 0x000fe40000000008 */
[----:B------:R-:W-:Y:S02]  /*0940*/  PRMT R7, RZ, 0x7610, R7 ;  /* 0x00007610ff077816 */ /* 0x000fe40000000007 */
[----:B0-----:R-:W-:-:S05]  /*0950*/  VIMNMX R5, PT, PT, R9, 0x1, !PT ;  /* 0x0000000109057848 */ /* 0x001fca0007fe0100 */
[----:B--2---:R-:W-:Y:S01]  /*0960*/  VIADD R6, R5, UR7 ;  /* 0x0000000705067c36 */ /* 0x004fe20008000000 */
[----:B------:R-:W-:-:S04]  /*0970*/  PRMT R5, RZ, 0x7610, R5 ;  /* 0x00007610ff057816 */ /* 0x000fc80000000005 */
[----:B------:R-:W-:Y:S01]  /*0980*/  ISETP.GE.AND P0, PT, R3, R6, PT ;  /* 0x000000060300720c */ /* 0x000fe20003f06270 */
[----:B------:R-:W-:-:S03]  /*0990*/  IMAD.MOV.U32 R6, RZ, RZ, RZ ;  /* 0x000000ffff067224 */ /* 0x000fc600078e00ff */
[----:B------:R-:W-:-:S13]  /*09a0*/  ISETP.LT.OR P0, PT, R3, UR7, P0 ;  /* 0x0000000703007c0c */ /* 0x000fda0008701670 */
[----:B------:R-:W-:Y:S05]  /*09b0*/  @P0 BRA `(.L_x_9) ;  /* 0x0000000400b00947 */ /* 0x000fea0003800000 */
[----:B------:R-:W0:Y:S02]  /*09c0*/  LDC.64 R10, c[0x0][0x3c0] ;  /* 0x0000f000ff0a7b82 */ /* 0x000e240000000a00 */
[----:B0-----:R-:W2:Y:S02]  /*09d0*/  LDG.E.U8 R10, desc[UR8][R10.64+0x3] ;  /* 0x000003080a0a7981 */ /* 0x001ea4000c1e1100 */
[----:B--2---:R-:W-:-:S13]  /*09e0*/  ISETP.NE.AND P0, PT, R10, RZ, PT ;  /* 0x000000ff0a00720c */ /* 0x004fda0003f05270 */
[----:B------:R-:W-:Y:S05]  /*09f0*/  @!P0 BRA `(.L_x_9) ;  /* 0x0000000400a08947 */ /* 0x000fea0003800000 */
[----:B------:R-:W-:Y:S01]  /*0a00*/  VIADD R6, R9, 0x2 ;  /* 0x0000000209067836 */ /* 0x000fe20000000000 */
[----:B------:R-:W0:Y:S01]  /*0a10*/  LDC R8, c[0x0][0x3d4] ;  /* 0x0000f500ff087b82 */ /* 0x000e220000000800 */
[----:B------:R-:W2:Y:S01]  /*0a20*/  LDCU.64 UR4, c[0x0][0x380] ;  /* 0x00007000ff0477ac */ /* 0x000ea20008000a00 */
[----:B------:R-:W-:Y:S02]  /*0a30*/  I2FP.F32.U32 R2, R2 ;  /* 0x0000000200027245 */ /* 0x000fe40000201000 */
[----:B------:R-:W-:Y:S01]  /*0a40*/  IABS R7, R6 ;  /* 0x0000000600077213 */ /* 0x000fe20000000000 */
[----:B------:R-:W-:Y:S01]  /*0a50*/  UIADD3 UR6, UPT, UPT, UR10, -UR7, URZ ;  /* 0x800000070a067290 */ /* 0x000fe2000fffe0ff */
[----:B------:R-:W-:Y:S02]  /*0a60*/  ISETP.NE.AND P2, PT, R6, RZ, PT ;  /* 0x000000ff0600720c */ /* 0x000fe40003f45270 */
[----:B------:R-:W3:Y:S01]  /*0a70*/  I2F.RP R10, R7 ;  /* 0x00000007000a7306 */ /* 0x000ee20000209400 */
[----:B--2---:R-:W-:-:S07]  /*0a80*/  ULOP3.LUT UR4, UR4, 0xffff, URZ, 0xc0, !UPT ;  /* 0x0000ffff04047892 */ /* 0x004fce000f8ec0ff */
[----:B---3--:R-:W2:Y:S01]  /*0a90*/  MUFU.RCP R10, R10 ;  /* 0x0000000a000a7308 */ /* 0x008ea20000001000 */
[----:B0-----:R-:W-:Y:S02]  /*0aa0*/  IADD3 R3, PT, PT, R8, -UR7, R3 ;  /* 0x8000000708037c10 */ /* 0x001fe4000fffe003 */
[----:B------:R-:W-:Y:S02]  /*0ab0*/  IABS R8, R6 ;  /* 0x0000000600087213 */ /* 0x000fe40000000000 */
[----:B------:R-:W-:Y:S01]  /*0ac0*/  ISETP.GE.AND P1, PT, R3, RZ, PT ;  /* 0x000000ff0300720c */ /* 0x000fe20003f26270 */
[----:B--2---:R-:W-:Y:S02]  /*0ad0*/  VIADD R11, R10, 0xffffffe ;  /* 0x0ffffffe0a0b7836 */ /* 0x004fe40000000000 */
[----:B------:R-:W-:Y:S02]  /*0ae0*/  IMAD.MOV R10, RZ, RZ, -R8 ;  /* 0x000000ffff0a7224 */ /* 0x000fe400078e0a08 */
[----:B------:R0:W2:Y:S01]  /*0af0*/  F2I.FTZ.U32.TRUNC.NTZ R9, R11 ;  /* 0x0000000b00097305 */ /* 0x0000a2000021f000 */
[----:B------:R-:W-:-:S02]  /*0b00*/  IMAD.MOV.U32 R8, RZ, RZ, RZ ;  /* 0x000000ffff087224 */ /* 0x000fc400078e00ff */
[----:B0-----:R-:W-:Y:S01]  /*0b10*/  FMUL R11, R2, UR5 ;  /* 0x00000005020b7c20 */ /* 0x001fe20008400000 */
[----:B------:R-:W-:Y:S01]  /*0b20*/  I2FP.F32.S32 R2, UR6 ;  /* 0x0000000600027c45 */ /* 0x000fe20008201400 */
[----:B--2---:R-:W-:-:S04]  /*0b30*/  IMAD.MOV R12, RZ, RZ, -R9 ;  /* 0x000000ffff0c7224 */ /* 0x004fc800078e0a09 */
[----:B------:R-:W-:Y:S01]  /*0b40*/  FMUL R2, R2, UR5 ;  /* 0x0000000502027c20 */ /* 0x000fe20008400000 */
[----:B------:R-:W-:Y:S01]  /*0b50*/  F2I.TRUNC.NTZ R11, R11 ;  /* 0x0000000b000b7305 */ /* 0x000fe2000020f100 */
[----:B------:R-:W0:Y:S01]  /*0b60*/  LDCU UR5, c[0x0][0x3d0] ;  /* 0x00007a00ff0577ac */ /* 0x000e220008000800 */
[----:B------:R-:W-:Y:S01]  /*0b70*/  IMAD R13, R12, R7, RZ ;  /* 0x000000070c0d7224 */ /* 0x000fe200078e02ff */
[----:B------:R-:W-:-:S03]  /*0b80*/  IABS R12, R3 ;  /* 0x00000003000c7213 */ /* 0x000fc60000000000 */
[----:B------:R-:W-:Y:S02]  /*0b90*/  IMAD.HI.U32 R8, R9, R13, R8 ;  /* 0x0000000d09087227 */ /* 0x000fe400078e0008 */
[----:B------:R-:W2:Y:S02]  /*0ba0*/  F2I.TRUNC.NTZ R2, R2 ;  /* 0x0000000200027305 */ /* 0x000ea4000020f100 */
[----:B------:R-:W-:-:S04]  /*0bb0*/  IMAD.MOV.U32 R9, RZ, RZ, R12 ;  /* 0x000000ffff097224 */ /* 0x000fc800078e000c */
[----:B------:R-:W-:-:S04]  /*0bc0*/  IMAD.HI.U32 R8, R8, R9, RZ ;  /* 0x0000000908087227 */ /* 0x000fc800078e00ff */
[----:B------:R-:W-:Y:S02]  /*0bd0*/  IMAD R10, R8, R10, R9 ;  /* 0x0000000a080a7224 */ /* 0x000fe400078e0209 */
[----:B------:R-:W3:Y:S03]  /*0be0*/  LDC.64 R8, c[0x0][0x3a0] ;  /* 0x0000e800ff087b82 */ /* 0x000ee60000000a00 */
[----:B------:R-:W-:Y:S01]  /*0bf0*/  ISETP.GT.U32.AND P0, PT, R7, R10, PT ;  /* 0x0000000a0700720c */ /* 0x000fe20003f04070 */
[----:B--2---:R-:W-:-:S12]  /*0c00*/  IMAD R3, R11, UR4, R2 ;  /* 0x000000040b037c24 */ /* 0x004fd8000f8e0202 */
[----:B------:R-:W-:-:S05]  /*0c10*/  @!P0 IMAD.IADD R10, R10, 0x1, -R7 ;  /* 0x000000010a0a8824 */ /* 0x000fca00078e0a07 */
[----:B------:R-:W-:-:S13]  /*0c20*/  ISETP.GT.U32.AND P0, PT, R7, R10, PT ;  /* 0x0000000a0700720c */ /* 0x000fda0003f04070 */
[----:B------:R-:W-:Y:S02]  /*0c30*/  @!P0 IMAD.IADD R10, R10, 0x1, -R7 ;  /* 0x000000010a0a8824 */ /* 0x000fe400078e0a07 */
[----:B------:R-:W2:Y:S02]  /*0c40*/  LDC R7, c[0x0][0x3b8] ;  /* 0x0000ee00ff077b82 */ /* 0x000ea40000000800 */
[----:B------:R-:W-:Y:S01]  /*0c50*/  @!P1 IMAD.MOV R10, RZ, RZ, -R10 ;  /* 0x000000ffff0a9224 */ /* 0x000fe200078e0a0a */
[----:B------:R-:W-:-:S05]  /*0c60*/  @!P2 LOP3.LUT R10, RZ, R6, RZ, 0x33, !PT ;  /* 0x00000006ff0aa212 */ /* 0x000fca00078e33ff */
[----:B0-----:R-:W-:-:S04]  /*0c70*/  IMAD R3, R10, UR5, R3 ;  /* 0x000000050a037c24 */ /* 0x001fc8000f8e0203 */
[----:B---3--:R-:W-:-:S05]  /*0c80*/  IMAD.WIDE R8, R3, 0x4, R8 ;  /* 0x0000000403087825 */ /* 0x008fca00078e0208 */
[----:B------:R-:W3:Y:S01]  /*0c90*/  LDG.E R6, desc[UR8][R8.64] ;  /* 0x0000000808067981 */ /* 0x000ee2000c1e1900 */
[----:B------:R-:W-:Y:S01]  /*0ca0*/  BSSY.RECONVERGENT B1, `(.L_x_10) ;  /* 0x000000d000017945 */ /* 0x000fe20003800200 */
[----:B--2---:R-:W0:Y:S02]  /*0cb0*/  MUFU.RCP R2, R7 ;  /* 0x0000000700027308 */ /* 0x004e240000001000 */
[----:B0-----:R-:W-:-:S04]  /*0cc0*/  FFMA R3, R2, -R7, 1 ;  /* 0x3f80000002037423 */ /* 0x001fc80000000807 */
[----:B------:R-:W-:Y:S02]  /*0cd0*/  FFMA R2, R2, R3, R2 ;  /* 0x0000000302027223 */ /* 0x000fe40000000002 */
[----:B---3--:R-:W0:Y:S02]  /*0ce0*/  FCHK P0, R6, R7 ;  /* 0x0000000706007302 */ /* 0x008e240000000000 */
[----:B------:R-:W-:-:S04]  /*0cf0*/  FFMA R3, R2, R6, RZ ;  /* 0x0000000602037223 */ /* 0x000fc800000000ff */
[----:B------:R-:W-:-:S04]  /*0d00*/  FFMA R10, R3, -R7, R6 ;  /* 0x80000007030a7223 */ /* 0x000fc80000000006 */
[----:B------:R-:W-:Y:S01]  /*0d10*/  FFMA R2, R2, R10, R3 ;  /* 0x0000000a02027223 */ /* 0x000fe20000000003 */
[----:B0-----:R-:W-:Y:S06]  /*0d20*/  @!P0 BRA `(.L_x_11) ;  /* 0x0000000000108947 */ /* 0x001fec0003800000 */
[----:B------:R-:W-:Y:S01]  /*0d30*/  IMAD.MOV.U32 R3, RZ, RZ, R6 ;  /* 0x000000ffff037224 */ /* 0x000fe200078e0006 */
[----:B------:R-:W-:-:S07]  /*0d40*/  MOV R2, 0xd60 ;  /* 0x00000d6000027802 */ /* 0x000fce0000000f00 */
[----:B-1----:R-:W-:Y:S05]  /*0d50*/  CALL.REL.NOINC `($__internal_0_$__cuda_sm3x_div_rn_noftz_f32_slowpath) ;  /* 0x0000002000347944 */ /* 0x002fea0003c00000 */
[----:B------:R-:W-:-:S07]  /*0d60*/  IMAD.MOV.U32 R2, RZ, RZ, R0 ;  /* 0x000000ffff027224 */ /* 0x000fce00078e0000 */
.L_x_11:
[----:B------:R-:W-:Y:S05]  /*0d70*/  BSYNC.RECONVERGENT B1 ;  /* 0x0000000000017941 */ /* 0x000fea0003800200 */
.L_x_10:
[----:B------:R-:W0:Y:S01]  /*0d80*/  LDCU UR4, c[0x0][0x3dc] ;  /* 0x00007b80ff0477ac */ /* 0x000e220008000800 */
[----:B------:R-:W-:Y:S02]  /*0d90*/  FMNMX.NAN R2, R2, 1, PT ;  /* 0x3f80000002027809 */ /* 0x000fe40003820000 */
[----:B------:R-:W-:-:S03]  /*0da0*/  PRMT R7, RZ, 0x7610, R7 ;  /* 0x00007610ff077816 */ /* 0x000fc60000000007 */
[----:B------:R-:W-:-:S04]  /*0db0*/  FMUL R2, R2, 255 ;  /* 0x437f000002027820 */ /* 0x000fc80000400000 */
[----:B------:R2:W3:Y:S01]  /*0dc0*/  F2I.U32.TRUNC.NTZ R8, R2 ;  /* 0x0000000200087305 */ /* 0x0004e2000020f000 */
[----:B0-----:R-:W-:-:S09]  /*0dd0*/  UISETP.NE.AND UP0, UPT, UR4, URZ, UPT ;  /* 0x000000ff0400728c */ /* 0x001fd2000bf05270 */
[----:B--23--:R-:W-:Y:S05]  /*0de0*/  BRA.U !UP0, `(.L_x_9) ;  /* 0x0000000108a47547 */ /* 0x00cfea000b800000 */
[----:B------:R-:W-:Y:S02]  /*0df0*/  FSETP.NEU.AND P0, PT, R2, RZ, PT ;  /* 0x000000ff0200720b */ /* 0x000fe40003f0d000 */
        /* <DEDUP_REMOVED lines=40> */
.L_x_9:
[----:B------:R-:W-:Y:S05]  /*1080*/  BSYNC.RECONVERGENT B0 ;  /* 0x0000000000007941 */ /* 0x000fea0003800200 */
.L_x_8:
[----:B------:R-:W-:Y:S05]  /*1090*/  BRA `(.L_x_3) ;  /* 0x0000001c00307947 */ /* 0x000fea0003800000 */
.L_x_1:
[----:B------:R-:W0:Y:S01]  /*10a0*/  LDCU.64 UR4, c[0x0][0x380] ;  /* 0x00007000ff0477ac */ /* 0x000e220008000a00 */
[----:B------:R-:W-:Y:S01]  /*10b0*/  IADD3 R3, PT, PT, -R3, UR10, RZ ;  /* 0x0000000a03037c10 */ /* 0x000fe2000fffe1ff */
[----:B------:R-:W2:Y:S01]  /*10c0*/  LDC R6, c[0x0][0x3cc] ;  /* 0x0000f300ff067b82 */ /* 0x000ea20000000800 */
[----:B------:R-:W-:Y:S02]  /*10d0*/  I2FP.F32.U32 R2, R2 ;  /* 0x0000000200027245 */ /* 0x000fe40000201000 */
[----:B------:R-:W-:-:S05]  /*10e0*/  I2FP.F32.S32 R3, R3 ;  /* 0x0000000300037245 */ /* 0x000fca0000201400 */
[----:B------:R-:W3:Y:S01]  /*10f0*/  LDC.64 R8, c[0x0][0x3a0] ;  /* 0x0000e800ff087b82 */ /* 0x000ee20000000a00 */
[----:B0-----:R-:W-:Y:S01]  /*1100*/  FMUL R2, R2, UR5 ;  /* 0x0000000502027c20 */ /* 0x001fe20008400000 */
[----:B------:R-:W-:Y:S01]  /*1110*/  FMUL R3, R3, UR5 ;  /* 0x0000000503037c20 */ /* 0x000fe20008400000 */
[----:B------:R-:W2:Y:S05]  /*1120*/  LDCU UR5, c[0x0][0x3d0] ;  /* 0x00007a00ff0577ac */ /* 0x000eaa0008000800 */
[----:B------:R-:W0:Y:S01]  /*1130*/  LDC R11, c[0x0][0x3b8] ;  /* 0x0000ee00ff0b7b82 */ /* 0x000e220000000800 */
[----:B------:R-:W-:Y:S01]  /*1140*/  F2I.TRUNC.NTZ R2, R2 ;  /* 0x0000000200027305 */ /* 0x000fe2000020f100 */
[----:B------:R-:W-:-:S07]  /*1150*/  ULOP3.LUT UR4, UR4, 0xffff, URZ, 0xc0, !UPT ;  /* 0x0000ffff04047892 */ /* 0x000fce000f8ec0ff */
[----:B------:R-:W4:Y:S02]  /*1160*/  F2I.TRUNC.NTZ R3, R3 ;  /* 0x0000000300037305 */ /* 0x000f24000020f100 */
[----:B----4-:R-:W-:-:S04]  /*1170*/  IMAD R5, R2, UR4, R3 ;  /* 0x0000000402057c24 */ /* 0x010fc8000f8e0203 */
[----:B--2---:R-:W-:-:S04]  /*1180*/  IMAD R7, R6, UR5, R5 ;  /* 0x0000000506077c24 */ /* 0x004fc8000f8e0205 */
[----:B---3--:R-:W-:-:S05]  /*1190*/  IMAD.WIDE R8, R7, 0x4, R8 ;  /* 0x0000000407087825 */ /* 0x008fca00078e0208 */
[----:B------:R-:W2:Y:S01]  /*11a0*/  LDG.E R6, desc[UR8][R8.64] ;  /* 0x0000000808067981 */ /* 0x000ea2000c1e1900 */
[----:B0-----:R-:W0:Y:S01]  /*11b0*/  MUFU.RCP R2, R11 ;  /* 0x0000000b00027308 */ /* 0x001e220000001000 */
[----:B------:R-:W-:Y:S01]  /*11c0*/  BSSY.RECONVERGENT B0, `(.L_x_12) ;  /* 0x000000c000007945 */ /* 0x000fe20003800200 */
[----:B0-----:R-:W-:-:S04]  /*11d0*/  FFMA R7, R2, -R11, 1 ;  /* 0x3f80000002077423 */ /* 0x001fc8000000080b */
[----:B------:R-:W-:Y:S02]  /*11e0*/  FFMA R2, R2, R7, R2 ;  /* 0x0000000702027223 */ /* 0x000fe40000000002 */
[----:B--2---:R-:W0:Y:S02]  /*11f0*/  FCHK P0, R6, R11 ;  /* 0x0000000b06007302 */ /* 0x004e240000000000 */
        /* <DEDUP_REMOVED lines=8> */
.L_x_13:
[----:B------:R-:W-:Y:S05]  /*1280*/  BSYNC.RECONVERGENT B0 ;  /* 0x0000000000007941 */ /* 0x000fea0003800200 */
.L_x_12:
[----:B------:R-:W1:Y:S01]  /*1290*/  LDC.64 R2, c[0x0][0x3c0] ;  /* 0x0000f000ff027b82 */ /* 0x000e620000000a00 */
[----:B------:R-:W0:Y:S07]  /*12a0*/  LDCU.64 UR4, c[0x0][0x3a8] ;  /* 0x00007500ff0477ac */ /* 0x000e2e0008000a00 */
[----:B------:R-:W2:Y:S08]  /*12b0*/  LDC.64 R10, c[0x0][0x3f0] ;  /* 0x0000fc00ff0a7b82 */ /* 0x000eb00000000a00 */
[----:B------:R-:W3:Y:S01]  /*12c0*/  LDC.64 R12, c[0x0][0x3e8] ;  /* 0x0000fa00ff0c7b82 */ /* 0x000ee20000000a00 */
[----:B-1----:R-:W4:Y:S01]  /*12d0*/  LDG.E.U8 R0, desc[UR8][R2.64] ;  /* 0x0000000802007981 */ /* 0x002f22000c1e1100 */
[----:B0-----:R-:W-:-:S04]  /*12e0*/  IADD3 R8, P1, PT, R5, UR4, RZ ;  /* 0x0000000405087c10 */ /* 0x001fc8000ff3e0ff */
[----:B------:R-:W-:Y:S02]  /*12f0*/  LEA.HI.X.SX32 R9, R5, UR5, 0x1, P1 ;  /* 0x0000000505097c11 */ /* 0x000fe400088f0eff */
[----:B------:R-:W-:Y:S01]  /*1300*/  PRMT R5, RZ, 0x7610, R5 ;  /* 0x00007610ff057816 */ /* 0x000fe20000000005 */
[----:B--2---:R-:W-:-:S04]  /*1310*/  IMAD.WIDE R10, R4, 0x4, R10 ;  /* 0x00000004040a7825 */ /* 0x004fc800078e020a */
[----:B---3--:R-:W-:Y:S01]  /*1320*/  IMAD.WIDE R12, R4, 0x4, R12 ;  /* 0x00000004040c7825 */ /* 0x008fe200078e020c */
[----:B----4-:R-:W-:Y:S02]  /*1330*/  ISETP.NE.AND P0, PT, R0, RZ, PT ;  /* 0x000000ff0000720c */ /* 0x010fe40003f05270 */
[----:B------:R-:W-:-:S11]  /*1340*/  FMNMX.NAN R0, R7, 1, PT ;  /* 0x3f80000007007809 */ /* 0x000fd60003820000 */
[----:B------:R-:W-:Y:S05]  /*1350*/  @!P0 BRA `(.L_x_14) ;  /* 0x00000000007c8947 */ /* 0x000fea0003800000 */
[----:B------:R-:W2:Y:S02]  /*1360*/  LDG.E.U8 R5, desc[UR8][R2.64+0x4] ;  /* 0x0000040802057981 */ /* 0x000ea4000c1e1100 */
[----:B--2---:R-:W-:Y:S02]  /*1370*/  ISETP.NE.AND P0, PT, R5, RZ, PT ;  /* 0x000000ff0500720c */ /* 0x004fe40003f05270 */
[----:B------:R-:W-:-:S11]  /*1380*/  PRMT R5, RZ, 0x7610, R5 ;  /* 0x00007610ff057816 */ /* 0x000fd60000000005 */
[----:B------:R-:W-:Y:S05]  /*1390*/  @!P0 BRA `(.L_x_15) ;  /* 0x0000000000308947 */ /* 0x000fea0003800000 */
[----:B------:R-:W2:Y:S01]  /*13a0*/  LDG.E.U8 R7, desc[UR8][R8.64] ;  /* 0x0000000808077981 */ /* 0x000ea2000c1e1100 */
[----:B------:R-:W-:Y:S01]  /*13b0*/  BSSY.RECONVERGENT B0, `(.L_x_15) ;  /* 0x000000a000007945 */ /* 0x000fe20003800200 */
[----:B--2---:R-:W-:-:S13]  /*13c0*/  ISETP.NE.AND P0, PT, R7, 0x1, PT ;  /* 0x000000010700780c */ /* 0x004fda0003f05270 */
[----:B------:R-:W-:Y:S05]  /*13d0*/  @!P0 BRA `(.L_x_16) ;  /* 0x0000000000188947 */ /* 0x000fea0003800000 */
[----:B------:R-:W2:Y:S02]  /*13e0*/  LDG.E R14, desc[UR8][R12.64] ;  /* 0x000000080c0e7981 */ /* 0x000ea4000c1e1900 */
[----:B--2---:R-:W-:-:S05]  /*13f0*/  IADD3 R14, P0, PT, R14, UR4, RZ ;  /* 0x000000040e0e7c10 */ /* 0x004fca000ff1e0ff */
[----:B------:R-:W-:-:S05]  /*1400*/  IMAD.X R15, RZ, RZ, UR5, P0 ;  /* 0x00000005ff0f7e24 */ /* 0x000fca00080e06ff */
[----:B------:R-:W2:Y:S02]  /*1410*/  LDG.E.U8 R14, desc[UR8][R14.64] ;  /* 0x000000080e0e7981 */ /* 0x000ea4000c1e1100 */
[----:B--2---:R-:W-:-:S13]  /*1420*/  ISETP.NE.AND P0, PT, R14, 0x1, PT ;  /* 0x000000010e00780c */ /* 0x004fda0003f05270 */
[----:B------:R-:W-:Y:S05]  /*1430*/  @P0 BRA `(.L_x_17) ;  /* 0x0000000000040947 */ /* 0x000fea0003800000 */
.L_x_16:
[----:B------:R-:W-:-:S07]  /*1440*/  IMAD.MOV.U32 R5, RZ, RZ, 0xe6 ;  /* 0x000000e6ff057424 */ /* 0x000fce00078e00ff */
.L_x_17:
[----:B------:R-:W-:Y:S05]  /*1450*/  BSYNC.RECONVERGENT B0 ;  /* 0x0000000000007941 */ /* 0x000fea0003800200 */
.L_x_15:
[----:B------:R-:W2:Y:S02]  /*1460*/  LDG.E.U8 R7, desc[UR8][R2.64+0x5] ;  /* 0x0000050802077981 */ /* 0x000ea4000c1e1100 */
[----:B--2---:R-:W-:-:S13]  /*1470*/  ISETP.NE.AND P0, PT, R7, RZ, PT ;  /* 0x000000ff0700720c */ /* 0x004fda0003f05270 */
        /* <DEDUP_REMOVED lines=11> */
.L_x_18:
[----:B------:R-:W-:-:S07]  /*1530*/  IMAD.MOV.U32 R5, RZ, RZ, 0xe6 ;  /* 0x000000e6ff057424 */ /* 0x000fce00078e00ff */
.L_x_19:
[----:B------:R-:W-:Y:S05]  /*1540*/  BSYNC.RECONVERGENT B0 ;  /* 0x0000000000007941 */ /* 0x000fea0003800200 */
.L_x_14:
[----:B------:R-:W2:Y:S02]  /*1550*/  LDG.E.U8 R7, desc[UR8][R2.64+0x1] ;  /* 0x0000010802077981 */ /* 0x000ea4000c1e1100 */
[----:B--2---:R-:W-:Y:S02]  /*1560*/  ISETP.NE.AND P0, PT, R7, RZ, PT ;  /* 0x000000ff0700720c */ /* 0x004fe40003f05270 */
[----:B------:R-:W-:-:S11]  /*1570*/  PRMT R7, RZ, 0x7610, R7 ;  /* 0x00007610ff077816 */ /* 0x000fd60000000007 */
[----:B------:R-:W-:Y:S05]  /*1580*/  @!P0 BRA `(.L_x_20) ;  /* 0x00000000007c8947 */ /* 0x000fea0003800000 */
[----:B------:R-:W2:Y:S02]  /*1590*/  LDG.E.U8 R7, desc[UR8][R2.64+0x4] ;  /* 0x0000040802077981 */ /* 0x000ea4000c1e1100 */
[----:B--2---:R-:W-:Y:S02]  /*15a0*/  ISETP.NE.AND P0, PT, R7, RZ, PT ;  /* 0x000000ff0700720c */ /* 0x004fe40003f05270 */
[----:B------:R-:W-:-:S11]  /*15b0*/  PRMT R7, RZ, 0x7610, R7 ;  /* 0x00007610ff077816 */ /* 0x000fd60000000007 */
[----:B------:R-:W-:Y:S05]  /*15c0*/  @!P0 BRA `(.L_x_21) ;  /* 0x0000000000308947 */ /* 0x000fea0003800000 */
[----:B------:R-:W2:Y:S01]  /*15d0*/  LDG.E.U8 R14, desc[UR8][R8.64] ;  /* 0x00000008080e7981 */ /* 0x000ea2000c1e1100 */
[----:B------:R-:W-:Y:S01]  /*15e0*/  BSSY.RECONVERGENT B0, `(.L_x_21) ;  /* 0x000000a000007945 */ /* 0x000fe20003800200 */
[----:B--2---:R-:W-:-:S13]  /*15f0*/  ISETP.NE.AND P0, PT, R14, RZ, PT ;  /* 0x000000ff0e00720c */ /* 0x004fda0003f05270 */
[----:B------:R-:W-:Y:S05]  /*1600*/  @!P0 BRA `(.L_x_22) ;  /* 0x0000000000188947 */ /* 0x000fea0003800000 */
[----:B------:R-:W2:Y:S02]  /*1610*/  LDG.E R14, desc[UR8][R12.64] ;  /* 0x000000080c0e7981 */ /* 0x000ea4000c1e1900 */
[----:B--2---:R-:W-:-:S05]  /*1620*/  IADD3 R14, P0, PT, R14, UR4, RZ ;  /* 0x000000040e0e7c10 */ /* 0x004fca000ff1e0ff */
[----:B------:R-:W-:-:S05]  /*1630*/  IMAD.X R15, RZ, RZ, UR5, P0 ;  /* 0x00000005ff0f7e24 */ /* 0x000fca00080e06ff */
[----:B------:R-:W2:Y:S02]  /*1640*/  LDG.E.U8 R14, desc[UR8][R14.64] ;  /* 0x000000080e0e7981 */ /* 0x000ea4000c1e1100 */
[----:B--2---:R-:W-:-:S13]  /*1650*/  ISETP.NE.AND P0, PT, R14, RZ, PT ;  /* 0x000000ff0e00720c */ /* 0x004fda0003f05270 */
[----:B------:R-:W-:Y:S05]  /*1660*/  @P0 BRA `(.L_x_23) ;  /* 0x0000000000040947 */ /* 0x000fea0003800000 */
.L_x_22:
[----:B------:R-:W-:-:S07]  /*1670*/  IMAD.MOV.U32 R7, RZ, RZ, 0xff ;  /* 0x000000ffff077424 */ /* 0x000fce00078e00ff */
.L_x_23:
[----:B------:R-:W-:Y:S05]  /*1680*/  BSYNC.RECONVERGENT B0 ;  /* 0x0000000000007941 */ /* 0x000fea0003800200 */
.L_x_21:
        /* <DEDUP_REMOVED lines=13> */
.L_x_24:
[----:B------:R-:W-:-:S07]  /*1760*/  IMAD.MOV.U32 R7, RZ, RZ, 0xff ;  /* 0x000000ffff077424 */ /* 0x000fce00078e00ff */
.L_x_25:
[----:B------:R-:W-:Y:S05]  /*1770*/  BSYNC.RECONVERGENT B0 ;  /* 0x0000000000007941 */ /* 0x000fea0003800200 */
.L_x_20:
[----:B------:R-:W2:Y:S02]  /*1780*/  LDG.E.U8 R14, desc[UR8][R2.64+0x2] ;  /* 0x00000208020e7981 */ /* 0x000ea4000c1e1100 */
[----:B--2---:R-:W-:-:S13]  /*1790*/  ISETP.NE.AND P0, PT, R14, RZ, PT ;  /* 0x000000ff0e00720c */ /* 0x004fda0003f05270 */
[----:B------:R-:W-:Y:S05]  /*17a0*/  @!P0 BRA `(.L_x_26) ;  /* 0x0000000000788947 */ /* 0x000fea0003800000 */
        /* <DEDUP_REMOVED lines=13> */
.L_x_28:
[----:B------:R-:W-:-:S07]  /*1880*/  IMAD.MOV.U32 R5, RZ, RZ, 0x7f ;  /* 0x0000007fff057424 */ /* 0x000fce00078e00ff */
.L_x_29:
[----:B------:R-:W-:Y:S05]  /*1890*/  BSYNC.RECONVERGENT B0 ;  /* 0x0000000000007941 */ /* 0x000fea0003800200 */
.L_x_27:
        /* <DEDUP_REMOVED lines=13> */
.L_x_30:
[----:B------:R-:W-:-:S07]  /*1970*/  IMAD.MOV.U32 R5, RZ, RZ, 0x7f ;  /* 0x0000007fff057424 */ /* 0x000fce00078e00ff */
.L_x_31:
[----:B------:R-:W-:Y:S05]  /*1980*/  BSYNC.RECONVERGENT B0 ;  /* 0x0000000000007941 */ /* 0x000fea0003800200 */
.L_x_26:
[----:B------:R-:W2:Y:S02]  /*1990*/  LDG.E.U8 R8, desc[UR8][R2.64+0x3] ;  /* 0x0000030802087981 */ /* 0x000ea4000c1e1100 */
[----:B--2---:R-:W-:Y:S02]  /*19a0*/  ISETP.NE.AND P0, PT, R8, RZ, PT ;  /* 0x000000ff0800720c */ /* 0x004fe40003f05270 */
[----:B------:R-:W-:-:S11]  /*19b0*/  PRMT R8, RZ, 0x7610, R8 ;  /* 0x00007610ff087816 */ /* 0x000fd60000000008 */
[----:B------:R-:W-:Y:S05]  /*19c0*/  @!P0 BRA `(.L_x_32) ;  /* 0x0000000000e88947 */ /* 0x000fea0003800000 */
[----:B------:R-:W2:Y:S02]  /*19d0*/  LDG.E.U8 R8, desc[UR8][R2.64+0x4] ;  /* 0x0000040802087981 */ /* 0x000ea4000c1e1100 */
[----:B--2---:R-:W-:-:S13]  /*19e0*/  ISETP.NE.AND P0, PT, R8, RZ, PT ;  /* 0x000000ff0800720c */ /* 0x004fda0003f05270 */
[----:B------:R-:W-:Y:S05]  /*19f0*/  @P0 BRA `(.L_x_33) ;  /* 0x0000000000d40947 */ /* 0x000fea0003800000 */
[----:B------:R-:W2:Y:S02]  /*1a00*/  LDG.E.U8 R2, desc[UR8][R2.64+0x5] ;  /* 0x0000050802027981 */ /* 0x000ea4000c1e1100 */
[----:B--2---:R-:W-:-:S13]  /*1a10*/  ISETP.NE.AND P0, PT, R2, RZ, PT ;  /* 0x000000ff0200720c */ /* 0x004fda0003f05270 */
[----:B------:R-:W-:Y:S05]  /*1a20*/  @P0 BRA `(.L_x_33) ;  /* 0x0000000000c80947 */ /* 0x000fea0003800000 */
[----:B------:R-:W0:Y:S01]  /*1a30*/  LDCU UR4, c[0x0][0x3dc] ;  /* 0x00007b80ff0477ac */ /* 0x000e220008000800 */
[----:B------:R-:W-:-:S04]  /*1a40*/  FMUL R2, R0, 255 ;  /* 0x437f000000027820 */ /* 0x000fc80000400000 */
[----:B------:R2:W3:Y:S01]  /*1a50*/  F2I.U32.TRUNC.NTZ R8, R2 ;  /* 0x0000000200087305 */ /* 0x0004e2000020f000 */
[----:B0-----:R-:W-:-:S09]  /*1a60*/  UISETP.NE.AND UP0, UPT, UR4, URZ, UPT ;  /* 0x000000ff0400728c */ /* 0x001fd2000bf05270 */
[----:B--23--:R-:W-:Y:S05]  /*1a70*/  BRA.U !UP0, `(.L_x_32) ;  /* 0x0000000108bc7547 */ /* 0x00cfea000b800000 */
[----:B------:R-:W-:Y:S01]  /*1a80*/  FSETP.NEU.AND P0, PT, R2, RZ, PT ;  /* 0x000000ff0200720b */ /* 0x000fe20003f0d000 */
[----:B------:R-:W-:Y:S01]  /*1a90*/  BSSY.RECONVERGENT B0, `(.L_x_34) ;  /* 0x000002a000007945 */ /* 0x000fe20003800200 */
[----:B------:R-:W-:Y:S02]  /*1aa0*/  PRMT R7, RZ, 0x7610, R7 ;  /* 0x00007610ff077816 */ /* 0x000fe40000000007 */
[----:B------:R-:W-:Y:S02]  /*1ab0*/  PRMT R8, RZ, 0x7610, R8 ;  /* 0x00007610ff087816 */ /* 0x000fe40000000008 */
[----:B------:R-:W-:-:S07]  /*1ac0*/  PRMT R5, RZ, 0x7610, R5 ;  /* 0x00007610ff057816 */ /* 0x000fce0000000005 */
[----:B------:R-:W-:Y:S05]  /*1ad0*/  @!P0 BRA `(.L_x_35) ;  /* 0x0000000000948947 */ /* 0x000fea0003800000 */
[----:B------:R-:W-:-:S13]  /*1ae0*/  FSETP.GEU.AND P0, PT, R2, 32, PT ;  /* 0x420000000200780b */ /* 0x000fda0003f0e000 */
[----:B------:R-:W-:Y:S01]  /*1af0*/  @!P0 FMUL R0, R2, 8 ;  /* 0x4100000002008820 */ /* 0x000fe20000400000 */
        /* <DEDUP_REMOVED lines=35> */
.L_x_35:
[----:B------:R-:W-:Y:S05]  /*1d30*/  BSYNC.RECONVERGENT B0 ;  /* 0x0000000000007941 */ /* 0x000fea0003800200 */
.L_x_34:
[----:B------:R-:W-:Y:S05]  /*1d40*/  BRA `(.L_x_32) ;  /* 0x0000000000087947 */ /* 0x000fea0003800000 */
.L_x_33:
[----:B------:R-:W-:-:S04]  /*1d50*/  FMUL R0, R0, 255 ;  /* 0x437f000000007820 */ /* 0x000fc80000400000 */
[----:B------:R0:W1:Y:S03]  /*1d60*/  F2I.U32.TRUNC.NTZ R8, R0 ;  /* 0x0000000000087305 */ /* 0x000066000020f000 */
.L_x_32:
[----:B------:R-:W2:Y:S02]  /*1d70*/  LDCU.64 UR4, c[0x0][0x3b0] ;  /* 0x00007600ff0477ac */ /* 0x000ea40008000a00 */
[----:B--2---:R-:W-:-:S04]  /*1d80*/  IADD3 R2, P0, PT, R4, UR4, RZ ;  /* 0x0000000404027c10 */ /* 0x004fc8000ff1e0ff */
[----:B------:R-:W-:-:S05]  /*1d90*/  LEA.HI.X.SX32 R3, R4, UR5, 0x1, P0 ;  /* 0x0000000504037c11 */ /* 0x000fca00080f0eff */
[----:B------:R-:W2:Y:S02]  /*1da0*/  LDG.E.U8 R2, desc[UR8][R2.64] ;  /* 0x0000000802027981 */ /* 0x000ea4000c1e1100 */
[----:B--2---:R-:W-:-:S04]  /*1db0*/  ISETP.NE.AND P0, PT, R2, RZ, PT ;  /* 0x000000ff0200720c */ /* 0x004fc80003f05270 */
[----:B------:R-:W-:Y:S02]  /*1dc0*/  SEL R5, R5, 0xffff, !P0 ;  /* 0x0000ffff05057807 */ /* 0x000fe40004000000 */
[----:B0-----:R-:W-:Y:S02]  /*1dd0*/  SEL R0, R7, 0xffff, !P0 ;  /* 0x0000ffff07007807 */ /* 0x001fe40004000000 */
[----:B------:R-:W-:Y:S02]  /*1de0*/  PRMT R7, R5, 0x7610, R7 ;  /* 0x0000761005077816 */ /* 0x000fe40000000007 */
[----:B-1----:R-:W-:Y:S02]  /*1df0*/  SEL R8, R8, 0xffff, !P0 ;  /* 0x0000ffff08087807 */ /* 0x002fe40004000000 */
[----:B------:R-:W-:Y:S01]  /*1e00*/  PRMT R5, R0, 0x7610, R5 ;  /* 0x0000761000057816 */ /* 0x000fe20000000005 */
[----:B------:R-:W-:Y:S06]  /*1e10*/  BRA `(.L_x_3) ;  /* 0x0000000c00d07947 */ /* 0x000fec0003800000 */
.L_x_0:
[----:B------:R-:W0:Y:S01]  /*1e20*/  LDCU UR4, c[0x0][0x3e0] ;  /* 0x00007c00ff0477ac */ /* 0x000e220008000800 */
[----:B------:R-:W-:Y:S01]  /*1e30*/  BSSY.RECONVERGENT B0, `(.L_x_3) ;  /* 0x00000f2000007945 */ /* 0x000fe20003800200 */
        /* <DEDUP_REMOVED lines=12> */
[----:B------:R-:W-:Y:S02]  /*1f00*/  I2FP.F32.U32 R2, R2 ;  /* 0x0000000200027245 */ /* 0x000fe40000201000 */
[----:B------:R-:W-:Y:S01]  /*1f10*/  IADD3 R3, PT, PT, -R3, UR10, RZ ;  /* 0x0000000a03037c10 */ /* 0x000fe2000fffe1ff */
[----:B------:R-:W3:Y:S03]  /*1f20*/  LDCU UR6, c[0x0][0x3cc] ;  /* 0x00007980ff0677ac */ /* 0x000ee60008000800 */
[----:B------:R-:W-:Y:S01]  /*1f30*/  I2FP.F32.S32 R3, R3 ;  /* 0x0000000300037245 */ /* 0x000fe20000201400 */
[----:B--2---:R-:W-:Y:S01]  /*1f40*/  FMUL R2, R2, UR4 ;  /* 0x0000000402027c20 */ /* 0x004fe20008400000 */
[----:B------:R-:W2:Y:S01]  /*1f50*/  LDCU UR4, c[0x0][0x3d4] ;  /* 0x00007a80ff0477ac */ /* 0x000ea20008000800 */
[----:B0-----:R-:W-:-:S04]  /*1f60*/  VIADD R6, R6, 0x2 ;  /* 0x0000000206067836 */ /* 0x001fc80000000000 */
[----:B------:R-:W2:Y:S01]  /*1f70*/  F2I.TRUNC.NTZ R2, R2 ;  /* 0x0000000200027305 */ /* 0x000ea2000020f100 */
[-C--:B------:R-:W-:Y:S02]  /*1f80*/  IABS R8, R6.reuse ;  /* 0x0000000600087213 */ /* 0x080fe40000000000 */
[----:B------:R-:W-:-:S05]  /*1f90*/  IABS R14, R6 ;  /* 0x00000006000e7213 */ /* 0x000fca0000000000 */
[----:B------:R-:W0:Y:S01]  /*1fa0*/  I2F.RP R12, R8 ;  /* 0x00000008000c7306 */ /* 0x000e220000209400 */
[----:B------:R-:W-:Y:S01]  /*1fb0*/  ISETP.NE.AND P2, PT, R6, RZ, PT ;  /* 0x000000ff0600720c */ /* 0x000fe20003f45270 */
[----:B------:R-:W-:Y:S02]  /*1fc0*/  IMAD.MOV R14, RZ, RZ, -R14 ;  /* 0x000000ffff0e7224 */ /* 0x000fe400078e0a0e */
[----:B--2---:R-:W-:Y:S01]  /*1fd0*/  VIADD R9, R2, UR4 ;  /* 0x0000000402097c36 */ /* 0x004fe20008000000 */
[----:B------:R-:W2:Y:S04]  /*1fe0*/  LDCU.64 UR4, c[0x0][0x380] ;  /* 0x00007000ff0477ac */ /* 0x000ea80008000a00 */
[----:B------:R-:W-:Y:S01]  /*1ff0*/  ISETP.GE.AND P1, PT, R9, RZ, PT ;  /* 0x000000ff0900720c */ /* 0x000fe20003f26270 */
[----:B0-----:R-:W0:Y:S01]  /*2000*/  MUFU.RCP R12, R12 ;  /* 0x0000000c000c7308 */ /* 0x001e220000001000 */
[----:B--2---:R-:W-:Y:S01]  /*2010*/  ULOP3.LUT UR4, UR4, 0xffff, URZ, 0xc0, !UPT ;  /* 0x0000ffff04047892 */ /* 0x004fe2000f8ec0ff */
        /* <DEDUP_REMOVED lines=8> */
[----:B------:R-:W-:Y:S02]  /*20a0*/  IMAD.MOV.U32 R12, RZ, RZ, R14 ;  /* 0x000000ffff0c7224 */ /* 0x000fe400078e000e */
[----:B------:R-:W-:-:S04]  /*20b0*/  IMAD.HI.U32 R2, R10, R11, RZ ;  /* 0x0000000b0a027227 */ /* 0x000fc800078e00ff */
[----:B------:R-:W-:Y:S01]  /*20c0*/  IMAD R11, R2, R12, R11 ;  /* 0x0000000c020b7224 */ /* 0x000fe200078e020b */
[----:B---3--:R-:W-:Y:S01]  /*20d0*/  I2FP.F32.S32 R2, UR6 ;  /* 0x0000000600027c45 */ /* 0x008fe20008201400 */
[----:B------:R-:W-:-:S03]  /*20e0*/  FMUL R12, R3, UR5 ;  /* 0x00000005030c7c20 */ /* 0x000fc60008400000 */
[----:B------:R-:W-:Y:S01]  /*20f0*/  ISETP.GT.U32.AND P0, PT, R8, R11, PT ;  /* 0x0000000b0800720c */ /* 0x000fe20003f04070 */
[----:B------:R-:W-:Y:S01]  /*2100*/  FMUL R10, R2, UR5 ;  /* 0x00000005020a7c20 */ /* 0x000fe20008400000 */
[----:B------:R-:W-:Y:S01]  /*2110*/  F2I.TRUNC.NTZ R13, R12 ;  /* 0x0000000c000d7305 */ /* 0x000fe2000020f100 */
[----:B------:R-:W0:Y:S01]  /*2120*/  LDC.64 R2, c[0x0][0x3a0] ;  /* 0x0000e800ff027b82 */ /* 0x000e220000000a00 */
[----:B------:R-:W2:Y:S06]  /*2130*/  LDCU UR5, c[0x0][0x3d0] ;  /* 0x00007a00ff0577ac */ /* 0x000eac0008000800 */
[----:B------:R-:W3:Y:S03]  /*2140*/  F2I.TRUNC.NTZ R10, R10 ;  /* 0x0000000a000a7305 */ /* 0x000ee6000020f100 */
[----:B------:R-:W-:-:S05]  /*2150*/  @!P0 IMAD.IADD R11, R11, 0x1, -R8 ;  /* 0x000000010b0b8824 */ /* 0x000fca00078e0a08 */
[----:B------:R-:W-:-:S13]  /*2160*/  ISETP.GT.U32.AND P0, PT, R8, R11, PT ;  /* 0x0000000b0800720c */ /* 0x000fda0003f04070 */
[----:B------:R-:W-:-:S04]  /*2170*/  @!P0 IMAD.IADD R11, R11, 0x1, -R8 ;  /* 0x000000010b0b8824 */ /* 0x000fc800078e0a08 */
[----:B------:R-:W-:Y:S01]  /*2180*/  @!P1 IMAD.MOV R11, RZ, RZ, -R11 ;  /* 0x000000ffff0b9224 */ /* 0x000fe200078e0a0b */
[----:B------:R-:W-:Y:S01]  /*2190*/  @!P2 LOP3.LUT R11, RZ, R6, RZ, 0x33, !PT ;  /* 0x00000006ff0ba212 */ /* 0x000fe200078e33ff */
[----:B---3--:R-:W-:-:S04]  /*21a0*/  IMAD R6, R10, UR4, R13 ;  /* 0x000000040a067c24 */ /* 0x008fc8000f8e020d */
[----:B--2---:R-:W-:Y:S02]  /*21b0*/  IMAD R9, R11, UR5, R6 ;  /* 0x000000050b097c24 */ /* 0x004fe4000f8e0206 */
[----:B------:R-:W2:Y:S02]  /*21c0*/  LDC R11, c[0x0][0x3b8] ;  /* 0x0000ee00ff0b7b82 */ /* 0x000ea40000000800 */
[----:B0-----:R-:W-:-:S05]  /*21d0*/  IMAD.WIDE R8, R9, 0x4, R2 ;  /* 0x0000000409087825 */ /* 0x001fca00078e0202 */
        /* <DEDUP_REMOVED lines=14> */
.L_x_39:
[----:B------:R-:W-:Y:S05]  /*22c0*/  BSYNC.RECONVERGENT B1 ;  /* 0x0000000000017941 */ /* 0x000fea0003800200 */
.L_x_38:
[----:B------:R-:W0:Y:S01]  /*22d0*/  LDCU UR4, c[0x0][0x3dc] ;  /* 0x00007b80ff0477ac */ /* 0x000e220008000800 */
[----:B------:R-:W-:-:S05]  /*22e0*/  FMNMX.NAN R2, R2, 1, PT ;  /* 0x3f80000002027809 */ /* 0x000fca0003820000 */
        /* <DEDUP_REMOVED lines=44> */
[----:B-1----:R-:W-:Y:S01]  /*25b0*/  @P0 PRMT R7, R2, 0x7610, R7 ;  /* 0x0000761002070816 */ /* 0x002fe20000000007 */
[----:B------:R-:W-:Y:S06]  /*25c0*/  BRA `(.L_x_37) ;  /* 0x0000000400e07947 */ /* 0x000fec0003800000 */
.L_x_36:
[----:B------:R-:W0:Y:S01]  /*25d0*/  LDC R9, c[0x0][0x3d8] ;  /* 0x0000f600ff097b82 */ /* 0x000e220000000800 */
[----:B------:R-:W2:Y:S01]  /*25e0*/  LDCU UR7, c[0x0][0x3cc] ;  /* 0x00007980ff0777ac */ /* 0x000ea20008000800 */
[----:B------:R-:W-:Y:S01]  /*25f0*/  IMAD.MOV.U32 R6, RZ, RZ, RZ ;  /* 0x000000ffff067224 */ /* 0x000fe200078e00ff */
[----:B------:R-:W-:Y:S02]  /*2600*/  PRMT R8, RZ, 0x7610, R8 ;  /* 0x00007610ff087816 */ /* 0x000fe40000000008 */
[----:B------:R-:W-:Y:S02]  /*2610*/  PRMT R7, RZ, 0x7610, R7 ;  /* 0x00007610ff077816 */ /* 0x000fe40000000007 */
[----:B0-----:R-:W-:-:S05]  /*2620*/  VIMNMX R5, PT, PT, R9, 0x1, !PT ;  /* 0x0000000109057848 */ /* 0x001fca0007fe0100 */
[----:B--2---:R-:W-:-:S05]  /*2630*/  VIADD R5, R5, UR7 ;  /* 0x0000000705057c36 */ /* 0x004fca0008000000 */
[C---:B------:R-:W-:Y:S02]  /*2640*/  ISETP.GE.AND P0, PT, R2.reuse, R5, PT ;  /* 0x000000050200720c */ /* 0x040fe40003f06270 */
[----:B------:R-:W-:Y:S02]  /*2650*/  PRMT R5, RZ, 0x7610, R5 ;  /* 0x00007610ff057816 */ /* 0x000fe40000000005 */
        /* <DEDUP_REMOVED lines=9> */
[----:B------:R-:W-:Y:S02]  /*26f0*/  IADD3 R3, PT, PT, -R3, UR10, RZ ;  /* 0x0000000a03037c10 */ /* 0x000fe4000fffe1ff */
[-C--:B------:R-:W-:Y:S02]  /*2700*/  IABS R7, R6.reuse ;  /* 0x0000000600077213 */ /* 0x080fe40000000000 */
[----:B------:R-:W-:Y:S02]  /*2710*/  IABS R13, R6 ;  /* 0x00000006000d7213 */ /* 0x000fe40000000000 */
[----:B------:R-:W3:Y:S01]  /*2720*/  I2F.RP R10, R7 ;  /* 0x00000007000a7306 */ /* 0x000ee20000209400 */
[----:B------:R-:W-:-:S02]  /*2730*/  I2FP.F32.S32 R3, R3 ;  /* 0x0000000300037245 */ /* 0x000fc40000201400 */
[----:B------:R-:W-:Y:S01]  /*2740*/  IMAD.MOV R13, RZ, RZ, -R13 ;  /* 0x000000ffff0d7224 */ /* 0x000fe200078e0a0d */
[----:B------:R-:W-:Y:S01]  /*2750*/  ISETP.NE.AND P2, PT, R6, RZ, PT ;  /* 0x000000ff0600720c */ /* 0x000fe20003f45270 */
[----:B--2---:R-:W-:-:S03]  /*2760*/  ULOP3.LUT UR4, UR4, 0xffff, URZ, 0xc0, !UPT ;  /* 0x0000ffff04047892 */ /* 0x004fc6000f8ec0ff */
[----:B---3--:R-:W2:Y:S01]  /*2770*/  MUFU.RCP R10, R10 ;  /* 0x0000000a000a7308 */ /* 0x008ea20000001000 */
[----:B0-----:R-:W-:-:S04]  /*2780*/  IADD3 R2, PT, PT, R11, -UR7, R2 ;  /* 0x800000070b027c10 */ /* 0x001fc8000fffe002 */
[----:B------:R-:W-:Y:S01]  /*2790*/  ISETP.GE.AND P1, PT, R2, RZ, PT ;  /* 0x000000ff0200720c */ /* 0x000fe20003f26270 */
[----:B--2---:R-:W-:-:S04]  /*27a0*/  VIADD R8, R10, 0xffffffe ;  /* 0x0ffffffe0a087836 */ /* 0x004fc80000000000 */
[----:B------:R0:W2:Y:S02]  /*27b0*/  F2I.FTZ.U32.TRUNC.NTZ R9, R8 ;  /* 0x0000000800097305 */ /* 0x0000a4000021f000 */
[----:B0-----:R-:W-:Y:S02]  /*27c0*/  IMAD.MOV.U32 R8, RZ, RZ, RZ ;  /* 0x000000ffff087224 */ /* 0x001fe400078e00ff */
[----:B--2---:R-:W-:-:S04]  /*27d0*/  IMAD.MOV R12, RZ, RZ, -R9 ;  /* 0x000000ffff0c7224 */ /* 0x004fc800078e0a09 */
[----:B------:R-:W-:Y:S01]  /*27e0*/  IMAD R11, R12, R7, RZ ;  /* 0x000000070c0b7224 */ /* 0x000fe200078e02ff */
[----:B------:R-:W-:-:S03]  /*27f0*/  IABS R12, R2 ;  /* 0x00000002000c7213 */ /* 0x000fc60000000000 */
[----:B------:R-:W-:-:S04]  /*2800*/  IMAD.HI.U32 R10, R9, R11, R8 ;  /* 0x0000000b090a7227 */ /* 0x000fc800078e0008 */
[----:B------:R-:W-:Y:S02]  /*2810*/  IMAD.MOV.U32 R9, RZ, RZ, R12 ;  /* 0x000000ffff097224 */ /* 0x000fe400078e000c */
[----:B------:R-:W-:Y:S02]  /*2820*/  IMAD.MOV.U32 R11, RZ, RZ, R13 ;  /* 0x000000ffff0b7224 */ /* 0x000fe400078e000d */
[----:B------:R-:W-:-:S04]  /*2830*/  IMAD.HI.U32 R8, R10, R9, RZ ;  /* 0x000000090a087227 */ /* 0x000fc800078e00ff */
[----:B------:R-:W-:Y:S01]  /*2840*/  IMAD R10, R8, R11, R9 ;  /* 0x0000000b080a7224 */ /* 0x000fe200078e0209 */
[----:B------:R-:W-:Y:S01]  /*2850*/  I2FP.F32.S32 R8, UR7 ;  /* 0x0000000700087c45 */ /* 0x000fe20008201400 */
[----:B------:R-:W-:-:S03]  /*2860*/  FMUL R11, R3, UR5 ;  /* 0x00000005030b7c20 */ /* 0x000fc60008400000 */
[----:B------:R-:W-:Y:S01]  /*2870*/  ISETP.GT.U32.AND P0, PT, R7, R10, PT ;  /* 0x0000000a0700720c */ /* 0x000fe20003f04070 */
[----:B------:R-:W-:Y:S01]  /*2880*/  FMUL R12, R8, UR5 ;  /* 0x00000005080c7c20 */ /* 0x000fe20008400000 */
[----:B------:R-:W0:Y:S01]  /*2890*/  LDCU UR5, c[0x0][0x3d0] ;  /* 0x00007a00ff0577ac */ /* 0x000e220008000800 */
[----:B------:R-:W2:Y:S01]  /*28a0*/  LDC.64 R8, c[0x0][0x3a0] ;  /* 0x0000e800ff087b82 */ /* 0x000ea20000000a00 */
[----:B------:R-:W-:Y:S08]  /*28b0*/  F2I.TRUNC.NTZ R11, R11 ;  /* 0x0000000b000b7305 */ /* 0x000ff0000020f100 */
[----:B------:R-:W3:Y:S01]  /*28c0*/  F2I.TRUNC.NTZ R12, R12 ;  /* 0x0000000c000c7305 */ /* 0x000ee2000020f100 */
[----:B------:R-:W-:-:S05]  /*28d0*/  @!P0 IMAD.IADD R10, R10, 0x1, -R7 ;  /* 0x000000010a0a8824 */ /* 0x000fca00078e0a07 */
[----:B------:R-:W-:Y:S01]  /*28e0*/  ISETP.GT.U32.AND P0, PT, R7, R10, PT ;  /* 0x0000000a0700720c */ /* 0x000fe20003f04070 */
[----:B---3--:R-:W-:-:S12]  /*28f0*/  IMAD R3, R12, UR4, R11 ;  /* 0x000000040c037c24 */ /* 0x008fd8000f8e020b */
[----:B------:R-:W-:Y:S02]  /*2900*/  @!P0 IMAD.IADD R10, R10, 0x1, -R7 ;  /* 0x000000010a0a8824 */ /* 0x000fe400078e0a07 */
[----:B------:R-:W3:Y:S02]  /*2910*/  LDC R7, c[0x0][0x3b8] ;  /* 0x0000ee00ff077b82 */ /* 0x000ee40000000800 */
[----:B------:R-:W-:Y:S01]  /*2920*/  @!P1 IMAD.MOV R10, RZ, RZ, -R10 ;  /* 0x000000ffff0a9224 */ /* 0x000fe200078e0a0a */
[----:B------:R-:W-:-:S05]  /*2930*/  @!P2 LOP3.LUT R10, RZ, R6, RZ, 0x33, !PT ;  /* 0x00000006ff0aa212 */ /* 0x000fca00078e33ff */
[----:B0-----:R-:W-:-:S04]  /*2940*/  IMAD R3, R10, UR5, R3 ;  /* 0x000000050a037c24 */ /* 0x001fc8000f8e0203 */
[----:B--2---:R-:W-:-:S05]  /*2950*/  IMAD.WIDE R8, R3, 0x4, R8 ;  /* 0x0000000403087825 */ /* 0x004fca00078e0208 */
[----:B------:R-:W2:Y:S01]  /*2960*/  LDG.E R6, desc[UR8][R8.64] ;  /* 0x0000000808067981 */ /* 0x000ea2000c1e1900 */
[----:B------:R-:W-:Y:S01]  /*2970*/  BSSY.RECONVERGENT B1, `(.L_x_40) ;  /* 0x000000d000017945 */ /* 0x000fe20003800200 */
[----:B---3--:R-:W0:Y:S02]  /*2980*/  MUFU.RCP R2, R7 ;  /* 0x0000000700027308 */ /* 0x008e240000001000 */
        /* <DEDUP_REMOVED lines=11> */
.L_x_41:
[----:B------:R-:W-:Y:S05]  /*2a40*/  BSYNC.RECONVERGENT B1 ;  /* 0x0000000000017941 */ /* 0x000fea0003800200 */
.L_x_40:
        /* <DEDUP_REMOVED lines=48> */
.L_x_37:
[----:B------:R-:W-:Y:S05]  /*2d50*/  BSYNC.RECONVERGENT B0 ;  /* 0x0000000000007941 */ /* 0x000fea0003800200 */
.L_x_3:
[----:B------:R-:W0:Y:S01]  /*2d60*/  LDC.64 R10, c[0x0][0x398] ;  /* 0x0000e600ff0a7b82 */ /* 0x000e220000000a00 */
[----:B------:R-:W2:Y:S01]  /*2d70*/  LDCU.64 UR4, c[0x0][0x390] ;  /* 0x00007200ff0477ac */ /* 0x000ea20008000a00 */
[----:B-1----:R-:W-:Y:S01]  /*2d80*/  IMAD.SHL.U32 R0, R4, 0x4, RZ ;  /* 0x0000000404007824 */ /* 0x002fe200078e00ff */
[----:B------:R-:W1:Y:S04]  /*2d90*/  LDCU UR6, c[0x0][0x3f8] ;  /* 0x00007f00ff0677ac */ /* 0x000e680008000800 */
[----:B--2---:R-:W-:-:S04]  /*2da0*/  IADD3 R2, P0, PT, R0, UR4, RZ ;  /* 0x0000000400027c10 */ /* 0x004fc8000ff1e0ff */
[----:B------:R-:W-:Y:S01]  /*2db0*/  LEA.HI.X.SX32 R3, R0, UR5, 0x1, P0 ;  /* 0x0000000500037c11 */ /* 0x000fe200080f0eff */
[----:B0-----:R-:W-:-:S04]  /*2dc0*/  IMAD.WIDE R10, R4, 0x4, R10 ;  /* 0x00000004040a7825 */ /* 0x001fc800078e020a */
[----:B-1----:R-:W-:Y:S01]  /*2dd0*/  FMUL R9, R6, UR6 ;  /* 0x0000000606097c20 */ /* 0x002fe20008400000 */
[----:B------:R-:W-:Y:S04]  /*2de0*/  STG.E.U8 desc[UR8][R2.64], R5 ;  /* 0x0000000502007986 */ /* 0x000fe8000c101108 */
[----:B------:R-:W-:Y:S04]  /*2df0*/  STG.E.U8 desc[UR8][R2.64+0x1], R7 ;  /* 0x0000010702007986 */ /* 0x000fe8000c101108 */
[----:B------:R-:W-:Y:S04]  /*2e00*/  STG.E.U8 desc[UR8][R2.64+0x2], R8 ;  /* 0x0000020802007986 */ /* 0x000fe8000c101108 */
[----:B------:R-:W-:Y:S01]  /*2e10*/  STG.E desc[UR8][R10.64], R9 ;  /* 0x000000090a007986 */ /* 0x000fe2000c101908 */
[----:B------:R-:W-:Y:S05]  /*2e20*/  EXIT ;  /* 0x000000000000794d */ /* 0x000fea0003800000 */
        .weak           $__internal_0_$__cuda_sm3x_div_rn_noftz_f32_slowpath
        .type           $__internal_0_$__cuda_sm3x_div_rn_noftz_f32_slowpath,@function
        .size           $__internal_0_$__cuda_sm3x_div_rn_noftz_f32_slowpath,(.L_x_54 - $__internal_0_$__cuda_sm3x_div_rn_noftz_f32_slowpath)
$__internal_0_$__cuda_sm3x_div_rn_noftz_f32_slowpath:
[----:B------:R-:W-:Y:S01]  /*2e30*/  SHF.R.U32.HI R9, RZ, 0x17, R0 ;  /* 0x00000017ff097819 */ /* 0x000fe20000011600 */
[----:B------:R-:W-:Y:S01]  /*2e40*/  BSSY.RECONVERGENT B2, `(.L_x_42) ;  /* 0x0000062000027945 */ /* 0x000fe20003800200 */
[----:B------:R-:W-:Y:S02]  /*2e50*/  SHF.R.U32.HI R8, RZ, 0x17, R3 ;  /* 0x00000017ff087819 */ /* 0x000fe40000011603 */
[----:B------:R-:W-:Y:S02]  /*2e60*/  LOP3.LUT R9, R9, 0xff, RZ, 0xc0, !PT ;  /* 0x000000ff09097812 */ /* 0x000fe400078ec0ff */
[----:B------:R-:W-:-:S03]  /*2e70*/  LOP3.LUT R10, R8, 0xff, RZ, 0xc0, !PT ;  /* 0x000000ff080a7812 */ /* 0x000fc600078ec0ff */
[----:B------:R-:W-:Y:S02]  /*2e80*/  VIADD R11, R9, 0xffffffff ;  /* 0xffffffff090b7836 */ /* 0x000fe40000000000 */
[----:B------:R-:W-:-:S03]  /*2e90*/  VIADD R12, R10, 0xffffffff ;  /* 0xffffffff0a0c7836 */ /* 0x000fc60000000000 */
[----:B------:R-:W-:-:S04]  /*2ea0*/  ISETP.GT.U32.AND P0, PT, R11, 0xfd, PT ;  /* 0x000000fd0b00780c */ /* 0x000fc80003f04070 */
[----:B------:R-:W-:-:S13]  /*2eb0*/  ISETP.GT.U32.OR P0, PT, R12, 0xfd, P0 ;  /* 0x000000fd0c00780c */ /* 0x000fda0000704470 */
[----:B------:R-:W-:Y:S01]  /*2ec0*/  @!P0 IMAD.MOV.U32 R8, RZ, RZ, RZ ;  /* 0x000000ffff088224 */ /* 0x000fe200078e00ff */
[----:B------:R-:W-:Y:S06]  /*2ed0*/  @!P0 BRA `(.L_x_43) ;  /* 0x00000000005c8947 */ /* 0x000fec0003800000 */
[----:B------:R-:W-:Y:S02]  /*2ee0*/  FSETP.GTU.FTZ.AND P0, PT, |R3|, +INF , PT ;  /* 0x7f8000000300780b */ /* 0x000fe40003f1c200 */
[----:B------:R-:W-:-:S04]  /*2ef0*/  FSETP.GTU.FTZ.AND P1, PT, |R0|, +INF , PT ;  /* 0x7f8000000000780b */ /* 0x000fc80003f3c200 */
[----:B------:R-:W-:-:S13]  /*2f00*/  PLOP3.LUT P0, PT, P0, P1, PT, 0xf8, 0x8f ;  /* 0x00000000008f781c */ /* 0x000fda0000703f70 */
[----:B------:R-:W-:Y:S05]  /*2f10*/  @P0 BRA `(.L_x_44) ;  /* 0x00000004004c0947 */ /* 0x000fea0003800000 */
[----:B------:R-:W-:-:S13]  /*2f20*/  LOP3.LUT P0, RZ, R0, 0x7fffffff, R3, 0xc8, !PT ;  /* 0x7fffffff00ff7812 */ /* 0x000fda000780c803 */
[----:B------:R-:W-:Y:S05]  /*2f30*/  @!P0 BRA `(.L_x_45) ;  /* 0x00000004003c8947 */ /* 0x000fea0003800000 */
[C---:B------:R-:W-:Y:S02]  /*2f40*/  FSETP.NEU.FTZ.AND P2, PT, |R3|.reuse, +INF , PT ;  /* 0x7f8000000300780b */ /* 0x040fe40003f5d200 */
[----:B------:R-:W-:Y:S02]  /*2f50*/  FSETP.NEU.FTZ.AND P1, PT, |R0|, +INF , PT ;  /* 0x7f8000000000780b */ /* 0x000fe40003f3d200 */
[----:B------:R-:W-:-:S11]  /*2f60*/  FSETP.NEU.FTZ.AND P0, PT, |R3|, +INF , PT ;  /* 0x7f8000000300780b */ /* 0x000fd60003f1d200 */
[----:B------:R-:W-:Y:S05]  /*2f70*/  @!P1 BRA !P2, `(.L_x_45) ;  /* 0x00000004002c9947 */ /* 0x000fea0005000000 */
[----:B------:R-:W-:-:S04]  /*2f80*/  LOP3.LUT P2, RZ, R3, 0x7fffffff, RZ, 0xc0, !PT ;  /* 0x7fffffff03ff7812 */ /* 0x000fc8000784c0ff */
[----:B------:R-:W-:-:S13]  /*2f90*/  PLOP3.LUT P1, PT, P1, P2, PT, 0x2f, 0xf2 ;  /* 0x0000000000f2781c */ /* 0x000fda0000f24577 */
[----:B------:R-:W-:Y:S05]  /*2fa0*/  @P1 BRA `(.L_x_46) ;  /* 0x0000000400181947 */ /* 0x000fea0003800000 */
[----:B------:R-:W-:-:S04]  /*2fb0*/  LOP3.LUT P1, RZ, R0, 0x7fffffff, RZ, 0xc0, !PT ;  /* 0x7fffffff00ff7812 */ /* 0x000fc8000782c0ff */
[----:B------:R-:W-:-:S13]  /*2fc0*/  PLOP3.LUT P0, PT, P0, P1, PT, 0x2f, 0xf2 ;  /* 0x0000000000f2781c */ /* 0x000fda0000702577 */
[----:B------:R-:W-:Y:S05]  /*2fd0*/  @P0 BRA `(.L_x_47) ;  /* 0x0000000400000947 */ /* 0x000fea0003800000 */
[----:B------:R-:W-:Y:S02]  /*2fe0*/  ISETP.GE.AND P0, PT, R12, RZ, PT ;  /* 0x000000ff0c00720c */ /* 0x000fe40003f06270 */
[----:B------:R-:W-:-:S11]  /*2ff0*/  ISETP.GE.AND P1, PT, R11, RZ, PT ;  /* 0x000000ff0b00720c */ /* 0x000fd60003f26270 */
[----:B------:R-:W-:Y:S02]  /*3000*/  @P0 IMAD.MOV.U32 R8, RZ, RZ, RZ ;  /* 0x000000ffff080224 */ /* 0x000fe400078e00ff */
[----:B------:R-:W-:Y:S01]  /*3010*/  @!P0 FFMA R3, R3, 1.84467440737095516160e+19, RZ ;  /* 0x5f80000003038823 */ /* 0x000fe200000000ff */
[----:B------:R-:W-:Y:S02]  /*3020*/  @!P0 IMAD.MOV.U32 R8, RZ, RZ, -0x40 ;  /* 0xffffffc0ff088424 */ /* 0x000fe400078e00ff */
[----:B------:R-:W-:Y:S02]  /*3030*/  @!P1 FFMA R0, R0, 1.84467440737095516160e+19, RZ ;  /* 0x5f80000000009823 */ /* 0x000fe400000000ff */
[----:B------:R-:W-:-:S07]  /*3040*/  @!P1 VIADD R8, R8, 0x40 ;  /* 0x0000004008089836 */ /* 0x000fce0000000000 */
.L_x_43:
[----:B------:R-:W-:Y:S01]  /*3050*/  LEA R11, R9, 0xc0800000, 0x17 ;  /* 0xc0800000090b7811 */ /* 0x000fe200078eb8ff */
[----:B------:R-:W-:Y:S01]  /*3060*/  VIADD R10, R10, 0xffffff81 ;  /* 0xffffff810a0a7836 */ /* 0x000fe20000000000 */
[----:B------:R-:W-:Y:S03]  /*3070*/  BSSY.RECONVERGENT B3, `(.L_x_48) ;  /* 0x0000035000037945 */ /* 0x000fe60003800200 */
[----:B------:R-:W-:Y:S01]  /*3080*/  IMAD.IADD R11, R0, 0x1, -R11 ;  /* 0x00000001000b7824 */ /* 0x000fe200078e0a0b */
[C---:B------:R-:W-:Y:S01]  /*3090*/  IADD3 R9, PT, PT, R10.reuse, 0x7f, -R9 ;  /* 0x0000007f0a097810 */ /* 0x040fe20007ffe809 */
[----:B------:R-:W-:Y:S02]  /*30a0*/  IMAD R0, R10, -0x800000, R3 ;  /* 0xff8000000a007824 */ /* 0x000fe400078e0203 */
[----:B------:R-:W0:Y:S01]  /*30b0*/  MUFU.RCP R12, R11 ;  /* 0x0000000b000c7308 */ /* 0x000e220000001000 */
[----:B------:R-:W-:Y:S01]  /*30c0*/  FADD.FTZ R13, -R11, -RZ ;  /* 0x800000ff0b0d7221 */ /* 0x000fe20000010100 */
[----:B------:R-:W-:-:S03]  /*30d0*/  IMAD.IADD R9, R9, 0x1, R8 ;  /* 0x0000000109097824 */ /* 0x000fc600078e0208 */
[----:B0-----:R-:W-:-:S04]  /*30e0*/  FFMA R15, R12, R13, 1 ;  /* 0x3f8000000c0f7423 */ /* 0x001fc8000000000d */
[----:B------:R-:W-:-:S04]  /*30f0*/  FFMA R14, R12, R15, R12 ;  /* 0x0000000f0c0e7223 */ /* 0x000fc8000000000c */
[----:B------:R-:W-:-:S04]  /*3100*/  FFMA R3, R0, R14, RZ ;  /* 0x0000000e00037223 */ /* 0x000fc800000000ff */
[----:B------:R-:W-:-:S04]  /*3110*/  FFMA R12, R13, R3, R0 ;  /* 0x000000030d0c7223 */ /* 0x000fc80000000000 */
[----:B------:R-:W-:-:S04]  /*3120*/  FFMA R15, R14, R12, R3 ;  /* 0x0000000c0e0f7223 */ /* 0x000fc80000000003 */
[----:B------:R-:W-:-:S04]  /*3130*/  FFMA R12, R13, R15, R0 ;  /* 0x0000000f0d0c7223 */ /* 0x000fc80000000000 */
[----:B------:R-:W-:-:S05]  /*3140*/  FFMA R0, R14, R12, R15 ;  /* 0x0000000c0e007223 */ /* 0x000fca000000000f */
[----:B------:R-:W-:-:S04]  /*3150*/  SHF.R.U32.HI R3, RZ, 0x17, R0 ;  /* 0x00000017ff037819 */ /* 0x000fc80000011600 */
[----:B------:R-:W-:-:S05]  /*3160*/  LOP3.LUT R3, R3, 0xff, RZ, 0xc0, !PT ;  /* 0x000000ff03037812 */ /* 0x000fca00078ec0ff */
[----:B------:R-:W-:-:S04]  /*3170*/  IMAD.IADD R11, R3, 0x1, R9 ;  /* 0x00000001030b7824 */ /* 0x000fc800078e0209 */
[----:B------:R-:W-:-:S05]  /*3180*/  VIADD R3, R11, 0xffffffff ;  /* 0xffffffff0b037836 */ /* 0x000fca0000000000 */
[----:B------:R-:W-:-:S13]  /*3190*/  ISETP.GE.U32.AND P0, PT, R3, 0xfe, PT ;  /* 0x000000fe0300780c */ /* 0x000fda0003f06070 */
[----:B------:R-:W-:Y:S05]  /*31a0*/  @!P0 BRA `(.L_x_49) ;  /* 0x0000000000808947 */ /* 0x000fea0003800000 */
[----:B------:R-:W-:-:S13]  /*31b0*/  ISETP.GT.AND P0, PT, R11, 0xfe, PT ;  /* 0x000000fe0b00780c */ /* 0x000fda0003f04270 */
[----:B------:R-:W-:Y:S05]  /*31c0*/  @P0 BRA `(.L_x_50) ;  /* 0x00000000006c0947 */ /* 0x000fea0003800000 */
[----:B------:R-:W-:-:S13]  /*31d0*/  ISETP.GE.AND P0, PT, R11, 0x1, PT ;  /* 0x000000010b00780c */ /* 0x000fda0003f06270 */
[----:B------:R-:W-:Y:S05]  /*31e0*/  @P0 BRA `(.L_x_51) ;  /* 0x0000000000740947 */ /* 0x000fea0003800000 */
[----:B------:R-:W-:Y:S02]  /*31f0*/  ISETP.GE.AND P0, PT, R11, -0x18, PT ;  /* 0xffffffe80b00780c */ /* 0x000fe40003f06270 */
[----:B------:R-:W-:-:S11]  /*3200*/  LOP3.LUT R0, R0, 0x80000000, RZ, 0xc0, !PT ;  /* 0x8000000000007812 */ /* 0x000fd600078ec0ff */
[----:B------:R-:W-:Y:S05]  /*3210*/  @!P0 BRA `(.L_x_51) ;  /* 0x0000000000688947 */ /* 0x000fea0003800000 */
[CCC-:B------:R-:W-:Y:S01]  /*3220*/  FFMA.RZ R3, R14.reuse, R12.reuse, R15.reuse ;  /* 0x0000000c0e037223 */ /* 0x1c0fe2000000c00f */
[C---:B------:R-:W-:Y:S02]  /*3230*/  VIADD R10, R11.reuse, 0x20 ;  /* 0x000000200b0a7836 */ /* 0x040fe40000000000 */
[CCC-:B------:R-:W-:Y:S01]  /*3240*/  FFMA.RM R8, R14.reuse, R12.reuse, R15.reuse ;  /* 0x0000000c0e087223 */ /* 0x1c0fe2000000400f */
[----:B------:R-:W-:Y:S02]  /*3250*/  ISETP.NE.AND P2, PT, R11, RZ, PT ;  /* 0x000000ff0b00720c */ /* 0x000fe40003f45270 */
[----:B------:R-:W-:Y:S01]  /*3260*/  LOP3.LUT R9, R3, 0x7fffff, RZ, 0xc0, !PT ;  /* 0x007fffff03097812 */ /* 0x000fe200078ec0ff */
[----:B------:R-:W-:Y:S01]  /*3270*/  FFMA.RP R3, R14, R12, R15 ;  /* 0x0000000c0e037223 */ /* 0x000fe2000000800f */
[----:B------:R-:W-:Y:S01]  /*3280*/  ISETP.NE.AND P1, PT, R11, RZ, PT ;  /* 0x000000ff0b00720c */ /* 0x000fe20003f25270 */
[----:B------:R-:W-:Y:S01]  /*3290*/  IMAD.MOV R11, RZ, RZ, -R11 ;  /* 0x000000ffff0b7224 */ /* 0x000fe200078e0a0b */
[----:B------:R-:W-:-:S02]  /*32a0*/  LOP3.LUT R9, R9, 0x800000, RZ, 0xfc, !PT ;  /* 0x0080000009097812 */ /* 0x000fc400078efcff */
[----:B------:R-:W-:Y:S02]  /*32b0*/  FSETP.NEU.FTZ.AND P0, PT, R3, R8, PT ;  /* 0x000000080300720b */ /* 0x000fe40003f1d000 */
[----:B------:R-:W-:Y:S02]  /*32c0*/  SHF.L.U32 R10, R9, R10, RZ ;  /* 0x0000000a090a7219 */ /* 0x000fe400000006ff */
[----:B------:R-:W-:Y:S02]  /*32d0*/  SEL R8, R11, RZ, P2 ;  /* 0x000000ff0b087207 */ /* 0x000fe40001000000 */
[----:B------:R-:W-:Y:S02]  /*32e0*/  ISETP.NE.AND P1, PT, R10, RZ, P1 ;  /* 0x000000ff0a00720c */ /* 0x000fe40000f25270 */
[----:B------:R-:W-:Y:S02]  /*32f0*/  SHF.R.U32.HI R8, RZ, R8, R9 ;  /* 0x00000008ff087219 */ /* 0x000fe40000011609 */
[----:B------:R-:W-:-:S02]  /*3300*/  PLOP3.LUT P0, PT, P0, P1, PT, 0xf8, 0x8f ;  /* 0x00000000008f781c */ /* 0x000fc40000703f70 */
[----:B------:R-:W-:Y:S02]  /*3310*/  SHF.R.U32.HI R10, RZ, 0x1, R8 ;  /* 0x00000001ff0a7819 */ /* 0x000fe40000011608 */
[----:B------:R-:W-:-:S04]  /*3320*/  SEL R3, RZ, 0x1, !P0 ;  /* 0x00000001ff037807 */ /* 0x000fc80004000000 */
[----:B------:R-:W-:-:S04]  /*3330*/  LOP3.LUT R3, R3, 0x1, R10, 0xf8, !PT ;  /* 0x0000000103037812 */ /* 0x000fc800078ef80a */
[----:B------:R-:W-:-:S05]  /*3340*/  LOP3.LUT R3, R3, R8, RZ, 0xc0, !PT ;  /* 0x0000000803037212 */ /* 0x000fca00078ec0ff */
[----:B------:R-:W-:-:S05]  /*3350*/  IMAD.IADD R3, R10, 0x1, R3 ;  /* 0x000000010a037824 */ /* 0x000fca00078e0203 */
[----:B------:R-:W-:Y:S01]  /*3360*/  LOP3.LUT R0, R3, R0, RZ, 0xfc, !PT ;  /* 0x0000000003007212 */ /* 0x000fe200078efcff */
[----:B------:R-:W-:Y:S06]  /*3370*/  BRA `(.L_x_51) ;  /* 0x0000000000107947 */ /* 0x000fec0003800000 */
.L_x_50:
[----:B------:R-:W-:-:S04]  /*3380*/  LOP3.LUT R0, R0, 0x80000000, RZ, 0xc0, !PT ;  /* 0x8000000000007812 */ /* 0x000fc800078ec0ff */
[----:B------:R-:W-:Y:S01]  /*3390*/  LOP3.LUT R0, R0, 0x7f800000, RZ, 0xfc, !PT ;  /* 0x7f80000000007812 */ /* 0x000fe200078efcff */
[----:B------:R-:W-:Y:S06]  /*33a0*/  BRA `(.L_x_51) ;  /* 0x0000000000047947 */ /* 0x000fec0003800000 */
.L_x_49:
[----:B------:R-:W-:-:S07]  /*33b0*/  IMAD R0, R9, 0x800000, R0 ;  /* 0x0080000009007824 */ /* 0x000fce00078e0200 */
.L_x_51:
[----:B------:R-:W-:Y:S05]  /*33c0*/  BSYNC.RECONVERGENT B3 ;  /* 0x0000000000037941 */ /* 0x000fea0003800200 */
.L_x_48:
[----:B------:R-:W-:Y:S05]  /*33d0*/  BRA `(.L_x_52) ;  /* 0x0000000000207947 */ /* 0x000fea0003800000 */
.L_x_47:
[----:B------:R-:W-:-:S04]  /*33e0*/  LOP3.LUT R0, R0, 0x80000000, R3, 0x48, !PT ;  /* 0x8000000000007812 */ /* 0x000fc800078e4803 */
[----:B------:R-:W-:Y:S01]  /*33f0*/  LOP3.LUT R0, R0, 0x7f800000, RZ, 0xfc, !PT ;  /* 0x7f80000000007812 */ /* 0x000fe200078efcff */
[----:B------:R-:W-:Y:S06]  /*3400*/  BRA `(.L_x_52) ;  /* 0x0000000000147947 */ /* 0x000fec0003800000 */
.L_x_46:
[----:B------:R-:W-:Y:S01]  /*3410*/  LOP3.LUT R0, R0, 0x80000000, R3, 0x48, !PT ;  /* 0x8000000000007812 */ /* 0x000fe200078e4803 */
[----:B------:R-:W-:Y:S06]  /*3420*/  BRA `(.L_x_52) ;  /* 0x00000000000c7947 */ /* 0x000fec0003800000 */
.L_x_45:
[----:B------:R-:W0:Y:S01]  /*3430*/  MUFU.RSQ R0, -QNAN ;  /* 0xffc0000000007908 */ /* 0x000e220000001400 */
[----:B------:R-:W-:Y:S05]  /*3440*/  BRA `(.L_x_52) ;  /* 0x0000000000047947 */ /* 0x000fea0003800000 */
.L_x_44:
[----:B------:R-:W-:-:S07]  /*3450*/  FADD.FTZ R0, R3, R0 ;  /* 0x0000000003007221 */ /* 0x000fce0000010000 */
.L_x_52:
[----:B------:R-:W-:Y:S05]  /*3460*/  BSYNC.RECONVERGENT B2 ;  /* 0x0000000000027941 */ /* 0x000fea0003800200 */
.L_x_42:
[----:B------:R-:W-:-:S04]  /*3470*/  IMAD.MOV.U32 R3, RZ, RZ, 0x0 ;  /* 0x00000000ff037424 */ /* 0x000fc800078e00ff */
[----:B0-----:R-:W-:Y:S05]  /*3480*/  RET.REL.NODEC R2 `(cuda_update_image) ;  /* 0xffffffc802dc7950 */ /* 0x001fea0003c3ffff */
.L_x_53:
[----:B------:R-:W-:-:S00]  /*3490*/  BRA `(.L_x_53) ;  /* 0xfffffffc00fc7947 */ /* 0x000fc0000383ffff */
[----:B------:R-:W-:-:S00]  /*34a0*/  NOP ;  /* 0x0000000000007918 */ /* 0x000fc00000000000 */
        /* <DEDUP_REMOVED lines=13> */
.L_x_54:


//--------------------- .nv.shared.reserved.0     --------------------------
	.section	.nv.shared.reserved.0,"aw",@nobits
	.weak		__nv_reservedSMEM_offset_0_alias
	.size		__nv_reservedSMEM_offset_0_alias, 0, 64
	.other		__nv_reservedSMEM_offset_0_alias,@"STO_CUDA_RESERVED_SHARED STV_DEFAULT"
__nv_reservedSMEM_offset_0_alias:
	.zero		0
	.zero		64


//--------------------- .nv.constant0.cuda_update_image --------------------------
	.section	.nv.constant0.cuda_update_image,"a",@progbits
	.sectionflags	@""
	.align	4
.nv.constant0.cuda_update_image:
	.zero		1020


//--------------------- SYMBOLS --------------------------

	.type		.nv.reservedSmem.offset0,@object
	.size		.nv.reservedSmem.offset0,0x4
